//
// Generated by NVIDIA NVVM Compiler
//
// Compiler Build ID: CL-36424714
// Cuda compilation tools, release 13.0, V13.0.88
// Based on NVVM 20.0.0
//

.version 9.0
.target sm_100
.address_size 64

	// .globl	_Z7initRNGP17curandStateXORWOWim
.global .align 4 .b8 precalc_xorwow_matrix[102400];
.global .align 4 .b8 precalc_xorwow_offset_matrix[102400];
.global .align 4 .b8 mrg32k3aM1[2304];
.global .align 4 .b8 mrg32k3aM2[2304];
.global .align 4 .b8 mrg32k3aM1SubSeq[2016];
.global .align 4 .b8 mrg32k3aM2SubSeq[2016];
.global .align 4 .b8 mrg32k3aM1Seq[2304];
.global .align 4 .b8 mrg32k3aM2Seq[2304];
.const .align 8 .b8 __cr_lgamma_table[72];
.extern .shared .align 16 .b8 shared_s[];

.visible .entry _Z7initRNGP17curandStateXORWOWim(
	.param .u64 .ptr .align 1 _Z7initRNGP17curandStateXORWOWim_param_0,
	.param .u32 _Z7initRNGP17curandStateXORWOWim_param_1,
	.param .u64 _Z7initRNGP17curandStateXORWOWim_param_2
)
{
	.reg .pred 	%p<25>;
	.reg .b32 	%r<414>;
	.reg .b64 	%rd<19>;

	ld.param.u64 	%rd8, [_Z7initRNGP17curandStateXORWOWim_param_0];
	ld.param.u32 	%r183, [_Z7initRNGP17curandStateXORWOWim_param_1];
	ld.param.u64 	%rd9, [_Z7initRNGP17curandStateXORWOWim_param_2];
	mov.u32 	%r184, %ctaid.x;
	mov.u32 	%r185, %ntid.x;
	mov.u32 	%r186, %tid.x;
	mad.lo.s32 	%r1, %r184, %r185, %r186;
	setp.ge.s32 	%p1, %r1, %r183;
	@%p1 bra 	$L__BB0_44;
	cvta.to.global.u64 	%rd10, %rd8;
	cvt.s64.s32 	%rd18, %r1;
	mul.wide.s32 	%rd11, %r1, 48;
	add.s64 	%rd2, %rd10, %rd11;
	cvt.u32.u64 	%r187, %rd9;
	xor.b32  	%r188, %r187, -1429050551;
	mul.lo.s32 	%r189, %r188, 1099087573;
	{ .reg .b32 tmp; mov.b64 {tmp, %r190}, %rd9; }
	xor.b32  	%r191, %r190, -136515619;
	mul.lo.s32 	%r192, %r191, -1703105765;
	add.s32 	%r193, %r189, %r192;
	add.s32 	%r194, %r193, 6615241;
	add.s32 	%r195, %r189, 123456789;
	st.global.v2.u32 	[%rd2], {%r194, %r195};
	xor.b32  	%r196, %r189, 362436069;
	add.s32 	%r197, %r192, 521288629;
	st.global.v2.u32 	[%rd2+8], {%r196, %r197};
	xor.b32  	%r198, %r192, 88675123;
	add.s32 	%r199, %r189, 5783321;
	st.global.v2.u32 	[%rd2+16], {%r198, %r199};
	setp.eq.s32 	%p2, %r1, 0;
	@%p2 bra 	$L__BB0_43;
	mov.b32 	%r320, 0;
$L__BB0_3:
	and.b64  	%rd4, %rd18, 3;
	setp.eq.s64 	%p3, %rd4, 0;
	@%p3 bra 	$L__BB0_42;
	mul.wide.u32 	%rd12, %r320, 3200;
	mov.u64 	%rd13, precalc_xorwow_matrix;
	add.s64 	%rd5, %rd13, %rd12;
	cvt.u32.u64 	%r3, %rd4;
	mov.b32 	%r321, 0;
$L__BB0_5:
	mov.b32 	%r334, 0;
	mov.u32 	%r335, %r334;
	mov.u32 	%r336, %r334;
	mov.u32 	%r337, %r334;
	mov.u32 	%r338, %r334;
	mov.u32 	%r327, %r334;
$L__BB0_6:
	mul.wide.u32 	%rd14, %r327, 4;
	add.s64 	%rd15, %rd2, %rd14;
	ld.global.u32 	%r11, [%rd15+4];
	shl.b32 	%r12, %r327, 5;
	mov.b32 	%r333, 0;
$L__BB0_7:
	.pragma "nounroll";
	shr.u32 	%r204, %r11, %r333;
	and.b32  	%r205, %r204, 1;
	setp.eq.b32 	%p4, %r205, 1;
	not.pred 	%p5, %p4;
	add.s32 	%r206, %r12, %r333;
	mul.lo.s32 	%r207, %r206, 5;
	mul.wide.u32 	%rd16, %r207, 4;
	add.s64 	%rd6, %rd5, %rd16;
	@%p5 bra 	$L__BB0_9;
	ld.global.u32 	%r208, [%rd6];
	xor.b32  	%r338, %r338, %r208;
	ld.global.u32 	%r209, [%rd6+4];
	xor.b32  	%r337, %r337, %r209;
	ld.global.u32 	%r210, [%rd6+8];
	xor.b32  	%r336, %r336, %r210;
	ld.global.u32 	%r211, [%rd6+12];
	xor.b32  	%r335, %r335, %r211;
	ld.global.u32 	%r212, [%rd6+16];
	xor.b32  	%r334, %r334, %r212;
$L__BB0_9:
	and.b32  	%r214, %r204, 2;
	setp.eq.s32 	%p6, %r214, 0;
	@%p6 bra 	$L__BB0_11;
	ld.global.u32 	%r215, [%rd6+20];
	xor.b32  	%r338, %r338, %r215;
	ld.global.u32 	%r216, [%rd6+24];
	xor.b32  	%r337, %r337, %r216;
	ld.global.u32 	%r217, [%rd6+28];
	xor.b32  	%r336, %r336, %r217;
	ld.global.u32 	%r218, [%rd6+32];
	xor.b32  	%r335, %r335, %r218;
	ld.global.u32 	%r219, [%rd6+36];
	xor.b32  	%r334, %r334, %r219;
$L__BB0_11:
	and.b32  	%r221, %r204, 4;
	setp.eq.s32 	%p7, %r221, 0;
	@%p7 bra 	$L__BB0_13;
	ld.global.u32 	%r222, [%rd6+40];
	xor.b32  	%r338, %r338, %r222;
	ld.global.u32 	%r223, [%rd6+44];
	xor.b32  	%r337, %r337, %r223;
	ld.global.u32 	%r224, [%rd6+48];
	xor.b32  	%r336, %r336, %r224;
	ld.global.u32 	%r225, [%rd6+52];
	xor.b32  	%r335, %r335, %r225;
	ld.global.u32 	%r226, [%rd6+56];
	xor.b32  	%r334, %r334, %r226;
$L__BB0_13:
	and.b32  	%r228, %r204, 8;
	setp.eq.s32 	%p8, %r228, 0;
	@%p8 bra 	$L__BB0_15;
	ld.global.u32 	%r229, [%rd6+60];
	xor.b32  	%r338, %r338, %r229;
	ld.global.u32 	%r230, [%rd6+64];
	xor.b32  	%r337, %r337, %r230;
	ld.global.u32 	%r231, [%rd6+68];
	xor.b32  	%r336, %r336, %r231;
	ld.global.u32 	%r232, [%rd6+72];
	xor.b32  	%r335, %r335, %r232;
	ld.global.u32 	%r233, [%rd6+76];
	xor.b32  	%r334, %r334, %r233;
$L__BB0_15:
	and.b32  	%r235, %r204, 16;
	setp.eq.s32 	%p9, %r235, 0;
	@%p9 bra 	$L__BB0_17;
	ld.global.u32 	%r236, [%rd6+80];
	xor.b32  	%r338, %r338, %r236;
	ld.global.u32 	%r237, [%rd6+84];
	xor.b32  	%r337, %r337, %r237;
	ld.global.u32 	%r238, [%rd6+88];
	xor.b32  	%r336, %r336, %r238;
	ld.global.u32 	%r239, [%rd6+92];
	xor.b32  	%r335, %r335, %r239;
	ld.global.u32 	%r240, [%rd6+96];
	xor.b32  	%r334, %r334, %r240;
$L__BB0_17:
	and.b32  	%r242, %r204, 32;
	setp.eq.s32 	%p10, %r242, 0;
	@%p10 bra 	$L__BB0_19;
	ld.global.u32 	%r243, [%rd6+100];
	xor.b32  	%r338, %r338, %r243;
	ld.global.u32 	%r244, [%rd6+104];
	xor.b32  	%r337, %r337, %r244;
	ld.global.u32 	%r245, [%rd6+108];
	xor.b32  	%r336, %r336, %r245;
	ld.global.u32 	%r246, [%rd6+112];
	xor.b32  	%r335, %r335, %r246;
	ld.global.u32 	%r247, [%rd6+116];
	xor.b32  	%r334, %r334, %r247;
$L__BB0_19:
	and.b32  	%r249, %r204, 64;
	setp.eq.s32 	%p11, %r249, 0;
	@%p11 bra 	$L__BB0_21;
	ld.global.u32 	%r250, [%rd6+120];
	xor.b32  	%r338, %r338, %r250;
	ld.global.u32 	%r251, [%rd6+124];
	xor.b32  	%r337, %r337, %r251;
	ld.global.u32 	%r252, [%rd6+128];
	xor.b32  	%r336, %r336, %r252;
	ld.global.u32 	%r253, [%rd6+132];
	xor.b32  	%r335, %r335, %r253;
	ld.global.u32 	%r254, [%rd6+136];
	xor.b32  	%r334, %r334, %r254;
$L__BB0_21:
	and.b32  	%r256, %r204, 128;
	setp.eq.s32 	%p12, %r256, 0;
	@%p12 bra 	$L__BB0_23;
	ld.global.u32 	%r257, [%rd6+140];
	xor.b32  	%r338, %r338, %r257;
	ld.global.u32 	%r258, [%rd6+144];
	xor.b32  	%r337, %r337, %r258;
	ld.global.u32 	%r259, [%rd6+148];
	xor.b32  	%r336, %r336, %r259;
	ld.global.u32 	%r260, [%rd6+152];
	xor.b32  	%r335, %r335, %r260;
	ld.global.u32 	%r261, [%rd6+156];
	xor.b32  	%r334, %r334, %r261;
$L__BB0_23:
	and.b32  	%r263, %r204, 256;
	setp.eq.s32 	%p13, %r263, 0;
	@%p13 bra 	$L__BB0_25;
	ld.global.u32 	%r264, [%rd6+160];
	xor.b32  	%r338, %r338, %r264;
	ld.global.u32 	%r265, [%rd6+164];
	xor.b32  	%r337, %r337, %r265;
	ld.global.u32 	%r266, [%rd6+168];
	xor.b32  	%r336, %r336, %r266;
	ld.global.u32 	%r267, [%rd6+172];
	xor.b32  	%r335, %r335, %r267;
	ld.global.u32 	%r268, [%rd6+176];
	xor.b32  	%r334, %r334, %r268;
$L__BB0_25:
	and.b32  	%r270, %r204, 512;
	setp.eq.s32 	%p14, %r270, 0;
	@%p14 bra 	$L__BB0_27;
	ld.global.u32 	%r271, [%rd6+180];
	xor.b32  	%r338, %r338, %r271;
	ld.global.u32 	%r272, [%rd6+184];
	xor.b32  	%r337, %r337, %r272;
	ld.global.u32 	%r273, [%rd6+188];
	xor.b32  	%r336, %r336, %r273;
	ld.global.u32 	%r274, [%rd6+192];
	xor.b32  	%r335, %r335, %r274;
	ld.global.u32 	%r275, [%rd6+196];
	xor.b32  	%r334, %r334, %r275;
$L__BB0_27:
	and.b32  	%r277, %r204, 1024;
	setp.eq.s32 	%p15, %r277, 0;
	@%p15 bra 	$L__BB0_29;
	ld.global.u32 	%r278, [%rd6+200];
	xor.b32  	%r338, %r338, %r278;
	ld.global.u32 	%r279, [%rd6+204];
	xor.b32  	%r337, %r337, %r279;
	ld.global.u32 	%r280, [%rd6+208];
	xor.b32  	%r336, %r336, %r280;
	ld.global.u32 	%r281, [%rd6+212];
	xor.b32  	%r335, %r335, %r281;
	ld.global.u32 	%r282, [%rd6+216];
	xor.b32  	%r334, %r334, %r282;
$L__BB0_29:
	and.b32  	%r284, %r204, 2048;
	setp.eq.s32 	%p16, %r284, 0;
	@%p16 bra 	$L__BB0_31;
	ld.global.u32 	%r285, [%rd6+220];
	xor.b32  	%r338, %r338, %r285;
	ld.global.u32 	%r286, [%rd6+224];
	xor.b32  	%r337, %r337, %r286;
	ld.global.u32 	%r287, [%rd6+228];
	xor.b32  	%r336, %r336, %r287;
	ld.global.u32 	%r288, [%rd6+232];
	xor.b32  	%r335, %r335, %r288;
	ld.global.u32 	%r289, [%rd6+236];
	xor.b32  	%r334, %r334, %r289;
$L__BB0_31:
	and.b32  	%r291, %r204, 4096;
	setp.eq.s32 	%p17, %r291, 0;
	@%p17 bra 	$L__BB0_33;
	ld.global.u32 	%r292, [%rd6+240];
	xor.b32  	%r338, %r338, %r292;
	ld.global.u32 	%r293, [%rd6+244];
	xor.b32  	%r337, %r337, %r293;
	ld.global.u32 	%r294, [%rd6+248];
	xor.b32  	%r336, %r336, %r294;
	ld.global.u32 	%r295, [%rd6+252];
	xor.b32  	%r335, %r335, %r295;
	ld.global.u32 	%r296, [%rd6+256];
	xor.b32  	%r334, %r334, %r296;
$L__BB0_33:
	and.b32  	%r298, %r204, 8192;
	setp.eq.s32 	%p18, %r298, 0;
	@%p18 bra 	$L__BB0_35;
	ld.global.u32 	%r299, [%rd6+260];
	xor.b32  	%r338, %r338, %r299;
	ld.global.u32 	%r300, [%rd6+264];
	xor.b32  	%r337, %r337, %r300;
	ld.global.u32 	%r301, [%rd6+268];
	xor.b32  	%r336, %r336, %r301;
	ld.global.u32 	%r302, [%rd6+272];
	xor.b32  	%r335, %r335, %r302;
	ld.global.u32 	%r303, [%rd6+276];
	xor.b32  	%r334, %r334, %r303;
$L__BB0_35:
	and.b32  	%r305, %r204, 16384;
	setp.eq.s32 	%p19, %r305, 0;
	@%p19 bra 	$L__BB0_37;
	ld.global.u32 	%r306, [%rd6+280];
	xor.b32  	%r338, %r338, %r306;
	ld.global.u32 	%r307, [%rd6+284];
	xor.b32  	%r337, %r337, %r307;
	ld.global.u32 	%r308, [%rd6+288];
	xor.b32  	%r336, %r336, %r308;
	ld.global.u32 	%r309, [%rd6+292];
	xor.b32  	%r335, %r335, %r309;
	ld.global.u32 	%r310, [%rd6+296];
	xor.b32  	%r334, %r334, %r310;
$L__BB0_37:
	and.b32  	%r312, %r204, 32768;
	setp.eq.s32 	%p20, %r312, 0;
	@%p20 bra 	$L__BB0_39;
	ld.global.u32 	%r313, [%rd6+300];
	xor.b32  	%r338, %r338, %r313;
	ld.global.u32 	%r314, [%rd6+304];
	xor.b32  	%r337, %r337, %r314;
	ld.global.u32 	%r315, [%rd6+308];
	xor.b32  	%r336, %r336, %r315;
	ld.global.u32 	%r316, [%rd6+312];
	xor.b32  	%r335, %r335, %r316;
	ld.global.u32 	%r317, [%rd6+316];
	xor.b32  	%r334, %r334, %r317;
$L__BB0_39:
	add.s32 	%r333, %r333, 16;
	setp.ne.s32 	%p21, %r333, 32;
	@%p21 bra 	$L__BB0_7;
	mad.lo.s32 	%r318, %r327, -31, %r12;
	add.s32 	%r327, %r318, 1;
	setp.ne.s32 	%p22, %r327, 5;
	@%p22 bra 	$L__BB0_6;
	st.global.u32 	[%rd2+4], %r338;
	st.global.u32 	[%rd2+8], %r337;
	st.global.u32 	[%rd2+12], %r336;
	st.global.u32 	[%rd2+16], %r335;
	st.global.u32 	[%rd2+20], %r334;
	add.s32 	%r321, %r321, 1;
	setp.lt.u32 	%p23, %r321, %r3;
	@%p23 bra 	$L__BB0_5;
$L__BB0_42:
	shr.u64 	%rd7, %rd18, 2;
	add.s32 	%r320, %r320, 1;
	setp.gt.u64 	%p24, %rd18, 3;
	mov.u64 	%rd18, %rd7;
	@%p24 bra 	$L__BB0_3;
$L__BB0_43:
	mov.b32 	%r319, 0;
	st.global.v2.u32 	[%rd2+24], {%r319, %r319};
	st.global.u32 	[%rd2+32], %r319;
	mov.b64 	%rd17, 0;
	st.global.u64 	[%rd2+40], %rd17;
$L__BB0_44:
	ret;

}
	// .globl	_Z10gpuFitnessPiS_S_ii
.visible .entry _Z10gpuFitnessPiS_S_ii(
	.param .u64 .ptr .align 1 _Z10gpuFitnessPiS_S_ii_param_0,
	.param .u64 .ptr .align 1 _Z10gpuFitnessPiS_S_ii_param_1,
	.param .u64 .ptr .align 1 _Z10gpuFitnessPiS_S_ii_param_2,
	.param .u32 _Z10gpuFitnessPiS_S_ii_param_3,
	.param .u32 _Z10gpuFitnessPiS_S_ii_param_4
)
{
	.reg .pred 	%p<11>;
	.reg .b32 	%r<124>;
	.reg .b64 	%rd<54>;

	ld.param.u64 	%rd5, [_Z10gpuFitnessPiS_S_ii_param_0];
	ld.param.u64 	%rd6, [_Z10gpuFitnessPiS_S_ii_param_1];
	ld.param.u64 	%rd4, [_Z10gpuFitnessPiS_S_ii_param_2];
	ld.param.u32 	%r30, [_Z10gpuFitnessPiS_S_ii_param_3];
	ld.param.u32 	%r29, [_Z10gpuFitnessPiS_S_ii_param_4];
	cvta.to.global.u64 	%rd1, %rd6;
	cvta.to.global.u64 	%rd2, %rd5;
	mov.u32 	%r31, %ctaid.x;
	mov.u32 	%r32, %ntid.x;
	mov.u32 	%r33, %tid.x;
	mad.lo.s32 	%r1, %r31, %r32, %r33;
	setp.ge.s32 	%p1, %r1, %r30;
	@%p1 bra 	$L__BB1_14;
	mul.lo.s32 	%r2, %r29, %r1;
	add.s32 	%r3, %r29, -1;
	setp.lt.s32 	%p2, %r29, 2;
	mov.b32 	%r123, 0;
	@%p2 bra 	$L__BB1_13;
	add.s32 	%r37, %r29, -2;
	and.b32  	%r4, %r3, 7;
	setp.lt.u32 	%p3, %r37, 7;
	mov.b32 	%r118, 0;
	mov.u32 	%r123, %r118;
	@%p3 bra 	$L__BB1_5;
	and.b32  	%r118, %r3, -8;
	neg.s32 	%r112, %r118;
	add.s64 	%rd3, %rd2, 16;
	mov.b32 	%r123, 0;
	mov.u32 	%r111, %r2;
$L__BB1_4:
	.pragma "nounroll";
	mul.wide.s32 	%rd7, %r111, 4;
	add.s64 	%rd8, %rd3, %rd7;
	ld.global.u32 	%r39, [%rd8+-16];
	ld.global.u32 	%r40, [%rd8+-12];
	mad.lo.s32 	%r41, %r39, %r29, %r40;
	mul.wide.s32 	%rd9, %r41, 4;
	add.s64 	%rd10, %rd1, %rd9;
	ld.global.u32 	%r42, [%rd10];
	add.s32 	%r43, %r42, %r123;
	ld.global.u32 	%r44, [%rd8+-8];
	mad.lo.s32 	%r45, %r40, %r29, %r44;
	mul.wide.s32 	%rd11, %r45, 4;
	add.s64 	%rd12, %rd1, %rd11;
	ld.global.u32 	%r46, [%rd12];
	add.s32 	%r47, %r46, %r43;
	ld.global.u32 	%r48, [%rd8+-4];
	mad.lo.s32 	%r49, %r44, %r29, %r48;
	mul.wide.s32 	%rd13, %r49, 4;
	add.s64 	%rd14, %rd1, %rd13;
	ld.global.u32 	%r50, [%rd14];
	add.s32 	%r51, %r50, %r47;
	ld.global.u32 	%r52, [%rd8];
	mad.lo.s32 	%r53, %r48, %r29, %r52;
	mul.wide.s32 	%rd15, %r53, 4;
	add.s64 	%rd16, %rd1, %rd15;
	ld.global.u32 	%r54, [%rd16];
	add.s32 	%r55, %r54, %r51;
	ld.global.u32 	%r56, [%rd8+4];
	mad.lo.s32 	%r57, %r52, %r29, %r56;
	mul.wide.s32 	%rd17, %r57, 4;
	add.s64 	%rd18, %rd1, %rd17;
	ld.global.u32 	%r58, [%rd18];
	add.s32 	%r59, %r58, %r55;
	ld.global.u32 	%r60, [%rd8+8];
	mad.lo.s32 	%r61, %r56, %r29, %r60;
	mul.wide.s32 	%rd19, %r61, 4;
	add.s64 	%rd20, %rd1, %rd19;
	ld.global.u32 	%r62, [%rd20];
	add.s32 	%r63, %r62, %r59;
	ld.global.u32 	%r64, [%rd8+12];
	mad.lo.s32 	%r65, %r60, %r29, %r64;
	mul.wide.s32 	%rd21, %r65, 4;
	add.s64 	%rd22, %rd1, %rd21;
	ld.global.u32 	%r66, [%rd22];
	add.s32 	%r67, %r66, %r63;
	ld.global.u32 	%r68, [%rd8+16];
	mad.lo.s32 	%r69, %r64, %r29, %r68;
	mul.wide.s32 	%rd23, %r69, 4;
	add.s64 	%rd24, %rd1, %rd23;
	ld.global.u32 	%r70, [%rd24];
	add.s32 	%r123, %r70, %r67;
	add.s32 	%r112, %r112, 8;
	add.s32 	%r111, %r111, 8;
	setp.ne.s32 	%p4, %r112, 0;
	@%p4 bra 	$L__BB1_4;
$L__BB1_5:
	setp.eq.s32 	%p5, %r4, 0;
	@%p5 bra 	$L__BB1_13;
	and.b32  	%r16, %r3, 3;
	setp.lt.u32 	%p6, %r4, 4;
	@%p6 bra 	$L__BB1_8;
	add.s32 	%r72, %r118, %r2;
	mul.wide.s32 	%rd25, %r72, 4;
	add.s64 	%rd26, %rd2, %rd25;
	ld.global.u32 	%r73, [%rd26];
	ld.global.u32 	%r74, [%rd26+4];
	mad.lo.s32 	%r75, %r73, %r29, %r74;
	mul.wide.s32 	%rd27, %r75, 4;
	add.s64 	%rd28, %rd1, %rd27;
	ld.global.u32 	%r76, [%rd28];
	add.s32 	%r77, %r76, %r123;
	ld.global.u32 	%r78, [%rd26+8];
	mad.lo.s32 	%r79, %r74, %r29, %r78;
	mul.wide.s32 	%rd29, %r79, 4;
	add.s64 	%rd30, %rd1, %rd29;
	ld.global.u32 	%r80, [%rd30];
	add.s32 	%r81, %r80, %r77;
	ld.global.u32 	%r82, [%rd26+12];
	mad.lo.s32 	%r83, %r78, %r29, %r82;
	mul.wide.s32 	%rd31, %r83, 4;
	add.s64 	%rd32, %rd1, %rd31;
	ld.global.u32 	%r84, [%rd32];
	add.s32 	%r85, %r84, %r81;
	ld.global.u32 	%r86, [%rd26+16];
	mad.lo.s32 	%r87, %r82, %r29, %r86;
	mul.wide.s32 	%rd33, %r87, 4;
	add.s64 	%rd34, %rd1, %rd33;
	ld.global.u32 	%r88, [%rd34];
	add.s32 	%r123, %r88, %r85;
	add.s32 	%r118, %r118, 4;
$L__BB1_8:
	setp.eq.s32 	%p7, %r16, 0;
	@%p7 bra 	$L__BB1_13;
	setp.eq.s32 	%p8, %r16, 1;
	@%p8 bra 	$L__BB1_11;
	add.s32 	%r90, %r118, %r2;
	mul.wide.s32 	%rd35, %r90, 4;
	add.s64 	%rd36, %rd2, %rd35;
	ld.global.u32 	%r91, [%rd36];
	ld.global.u32 	%r92, [%rd36+4];
	mad.lo.s32 	%r93, %r91, %r29, %r92;
	mul.wide.s32 	%rd37, %r93, 4;
	add.s64 	%rd38, %rd1, %rd37;
	ld.global.u32 	%r94, [%rd38];
	add.s32 	%r95, %r94, %r123;
	ld.global.u32 	%r96, [%rd36+8];
	mad.lo.s32 	%r97, %r92, %r29, %r96;
	mul.wide.s32 	%rd39, %r97, 4;
	add.s64 	%rd40, %rd1, %rd39;
	ld.global.u32 	%r98, [%rd40];
	add.s32 	%r123, %r98, %r95;
	add.s32 	%r118, %r118, 2;
$L__BB1_11:
	and.b32  	%r99, %r3, 1;
	setp.eq.b32 	%p9, %r99, 1;
	not.pred 	%p10, %p9;
	@%p10 bra 	$L__BB1_13;
	add.s32 	%r100, %r118, %r2;
	mul.wide.s32 	%rd41, %r100, 4;
	add.s64 	%rd42, %rd2, %rd41;
	ld.global.u32 	%r101, [%rd42];
	ld.global.u32 	%r102, [%rd42+4];
	mad.lo.s32 	%r103, %r101, %r29, %r102;
	mul.wide.s32 	%rd43, %r103, 4;
	add.s64 	%rd44, %rd1, %rd43;
	ld.global.u32 	%r104, [%rd44];
	add.s32 	%r123, %r104, %r123;
$L__BB1_13:
	add.s32 	%r105, %r3, %r2;
	mul.wide.s32 	%rd45, %r105, 4;
	add.s64 	%rd46, %rd2, %rd45;
	ld.global.u32 	%r106, [%rd46];
	mul.wide.s32 	%rd47, %r2, 4;
	add.s64 	%rd48, %rd2, %rd47;
	ld.global.u32 	%r107, [%rd48];
	mad.lo.s32 	%r108, %r106, %r29, %r107;
	mul.wide.s32 	%rd49, %r108, 4;
	add.s64 	%rd50, %rd1, %rd49;
	ld.global.u32 	%r109, [%rd50];
	add.s32 	%r110, %r109, %r123;
	cvta.to.global.u64 	%rd51, %rd4;
	mul.wide.s32 	%rd52, %r1, 4;
	add.s64 	%rd53, %rd51, %rd52;
	st.global.u32 	[%rd53], %r110;
$L__BB1_14:
	ret;

}
	// .globl	_Z8initRandP17curandStateXORWOWim
.visible .entry _Z8initRandP17curandStateXORWOWim(
	.param .u64 .ptr .align 1 _Z8initRandP17curandStateXORWOWim_param_0,
	.param .u32 _Z8initRandP17curandStateXORWOWim_param_1,
	.param .u64 _Z8initRandP17curandStateXORWOWim_param_2
)
{
	.reg .pred 	%p<25>;
	.reg .b32 	%r<414>;
	.reg .b64 	%rd<19>;

	ld.param.u64 	%rd8, [_Z8initRandP17curandStateXORWOWim_param_0];
	ld.param.u32 	%r183, [_Z8initRandP17curandStateXORWOWim_param_1];
	ld.param.u64 	%rd9, [_Z8initRandP17curandStateXORWOWim_param_2];
	mov.u32 	%r184, %ctaid.x;
	mov.u32 	%r185, %ntid.x;
	mov.u32 	%r186, %tid.x;
	mad.lo.s32 	%r1, %r184, %r185, %r186;
	setp.ge.s32 	%p1, %r1, %r183;
	@%p1 bra 	$L__BB2_44;
	cvta.to.global.u64 	%rd10, %rd8;
	cvt.s64.s32 	%rd18, %r1;
	mul.wide.s32 	%rd11, %r1, 48;
	add.s64 	%rd2, %rd10, %rd11;
	cvt.u32.u64 	%r187, %rd9;
	xor.b32  	%r188, %r187, -1429050551;
	mul.lo.s32 	%r189, %r188, 1099087573;
	{ .reg .b32 tmp; mov.b64 {tmp, %r190}, %rd9; }
	xor.b32  	%r191, %r190, -136515619;
	mul.lo.s32 	%r192, %r191, -1703105765;
	add.s32 	%r193, %r189, %r192;
	add.s32 	%r194, %r193, 6615241;
	add.s32 	%r195, %r189, 123456789;
	st.global.v2.u32 	[%rd2], {%r194, %r195};
	xor.b32  	%r196, %r189, 362436069;
	add.s32 	%r197, %r192, 521288629;
	st.global.v2.u32 	[%rd2+8], {%r196, %r197};
	xor.b32  	%r198, %r192, 88675123;
	add.s32 	%r199, %r189, 5783321;
	st.global.v2.u32 	[%rd2+16], {%r198, %r199};
	setp.eq.s32 	%p2, %r1, 0;
	@%p2 bra 	$L__BB2_43;
	mov.b32 	%r320, 0;
$L__BB2_3:
	and.b64  	%rd4, %rd18, 3;
	setp.eq.s64 	%p3, %rd4, 0;
	@%p3 bra 	$L__BB2_42;
	mul.wide.u32 	%rd12, %r320, 3200;
	mov.u64 	%rd13, precalc_xorwow_matrix;
	add.s64 	%rd5, %rd13, %rd12;
	cvt.u32.u64 	%r3, %rd4;
	mov.b32 	%r321, 0;
$L__BB2_5:
	mov.b32 	%r334, 0;
	mov.u32 	%r335, %r334;
	mov.u32 	%r336, %r334;
	mov.u32 	%r337, %r334;
	mov.u32 	%r338, %r334;
	mov.u32 	%r327, %r334;
$L__BB2_6:
	mul.wide.u32 	%rd14, %r327, 4;
	add.s64 	%rd15, %rd2, %rd14;
	ld.global.u32 	%r11, [%rd15+4];
	shl.b32 	%r12, %r327, 5;
	mov.b32 	%r333, 0;
$L__BB2_7:
	.pragma "nounroll";
	shr.u32 	%r204, %r11, %r333;
	and.b32  	%r205, %r204, 1;
	setp.eq.b32 	%p4, %r205, 1;
	not.pred 	%p5, %p4;
	add.s32 	%r206, %r12, %r333;
	mul.lo.s32 	%r207, %r206, 5;
	mul.wide.u32 	%rd16, %r207, 4;
	add.s64 	%rd6, %rd5, %rd16;
	@%p5 bra 	$L__BB2_9;
	ld.global.u32 	%r208, [%rd6];
	xor.b32  	%r338, %r338, %r208;
	ld.global.u32 	%r209, [%rd6+4];
	xor.b32  	%r337, %r337, %r209;
	ld.global.u32 	%r210, [%rd6+8];
	xor.b32  	%r336, %r336, %r210;
	ld.global.u32 	%r211, [%rd6+12];
	xor.b32  	%r335, %r335, %r211;
	ld.global.u32 	%r212, [%rd6+16];
	xor.b32  	%r334, %r334, %r212;
$L__BB2_9:
	and.b32  	%r214, %r204, 2;
	setp.eq.s32 	%p6, %r214, 0;
	@%p6 bra 	$L__BB2_11;
	ld.global.u32 	%r215, [%rd6+20];
	xor.b32  	%r338, %r338, %r215;
	ld.global.u32 	%r216, [%rd6+24];
	xor.b32  	%r337, %r337, %r216;
	ld.global.u32 	%r217, [%rd6+28];
	xor.b32  	%r336, %r336, %r217;
	ld.global.u32 	%r218, [%rd6+32];
	xor.b32  	%r335, %r335, %r218;
	ld.global.u32 	%r219, [%rd6+36];
	xor.b32  	%r334, %r334, %r219;
$L__BB2_11:
	and.b32  	%r221, %r204, 4;
	setp.eq.s32 	%p7, %r221, 0;
	@%p7 bra 	$L__BB2_13;
	ld.global.u32 	%r222, [%rd6+40];
	xor.b32  	%r338, %r338, %r222;
	ld.global.u32 	%r223, [%rd6+44];
	xor.b32  	%r337, %r337, %r223;
	ld.global.u32 	%r224, [%rd6+48];
	xor.b32  	%r336, %r336, %r224;
	ld.global.u32 	%r225, [%rd6+52];
	xor.b32  	%r335, %r335, %r225;
	ld.global.u32 	%r226, [%rd6+56];
	xor.b32  	%r334, %r334, %r226;
$L__BB2_13:
	and.b32  	%r228, %r204, 8;
	setp.eq.s32 	%p8, %r228, 0;
	@%p8 bra 	$L__BB2_15;
	ld.global.u32 	%r229, [%rd6+60];
	xor.b32  	%r338, %r338, %r229;
	ld.global.u32 	%r230, [%rd6+64];
	xor.b32  	%r337, %r337, %r230;
	ld.global.u32 	%r231, [%rd6+68];
	xor.b32  	%r336, %r336, %r231;
	ld.global.u32 	%r232, [%rd6+72];
	xor.b32  	%r335, %r335, %r232;
	ld.global.u32 	%r233, [%rd6+76];
	xor.b32  	%r334, %r334, %r233;
$L__BB2_15:
	and.b32  	%r235, %r204, 16;
	setp.eq.s32 	%p9, %r235, 0;
	@%p9 bra 	$L__BB2_17;
	ld.global.u32 	%r236, [%rd6+80];
	xor.b32  	%r338, %r338, %r236;
	ld.global.u32 	%r237, [%rd6+84];
	xor.b32  	%r337, %r337, %r237;
	ld.global.u32 	%r238, [%rd6+88];
	xor.b32  	%r336, %r336, %r238;
	ld.global.u32 	%r239, [%rd6+92];
	xor.b32  	%r335, %r335, %r239;
	ld.global.u32 	%r240, [%rd6+96];
	xor.b32  	%r334, %r334, %r240;
$L__BB2_17:
	and.b32  	%r242, %r204, 32;
	setp.eq.s32 	%p10, %r242, 0;
	@%p10 bra 	$L__BB2_19;
	ld.global.u32 	%r243, [%rd6+100];
	xor.b32  	%r338, %r338, %r243;
	ld.global.u32 	%r244, [%rd6+104];
	xor.b32  	%r337, %r337, %r244;
	ld.global.u32 	%r245, [%rd6+108];
	xor.b32  	%r336, %r336, %r245;
	ld.global.u32 	%r246, [%rd6+112];
	xor.b32  	%r335, %r335, %r246;
	ld.global.u32 	%r247, [%rd6+116];
	xor.b32  	%r334, %r334, %r247;
$L__BB2_19:
	and.b32  	%r249, %r204, 64;
	setp.eq.s32 	%p11, %r249, 0;
	@%p11 bra 	$L__BB2_21;
	ld.global.u32 	%r250, [%rd6+120];
	xor.b32  	%r338, %r338, %r250;
	ld.global.u32 	%r251, [%rd6+124];
	xor.b32  	%r337, %r337, %r251;
	ld.global.u32 	%r252, [%rd6+128];
	xor.b32  	%r336, %r336, %r252;
	ld.global.u32 	%r253, [%rd6+132];
	xor.b32  	%r335, %r335, %r253;
	ld.global.u32 	%r254, [%rd6+136];
	xor.b32  	%r334, %r334, %r254;
$L__BB2_21:
	and.b32  	%r256, %r204, 128;
	setp.eq.s32 	%p12, %r256, 0;
	@%p12 bra 	$L__BB2_23;
	ld.global.u32 	%r257, [%rd6+140];
	xor.b32  	%r338, %r338, %r257;
	ld.global.u32 	%r258, [%rd6+144];
	xor.b32  	%r337, %r337, %r258;
	ld.global.u32 	%r259, [%rd6+148];
	xor.b32  	%r336, %r336, %r259;
	ld.global.u32 	%r260, [%rd6+152];
	xor.b32  	%r335, %r335, %r260;
	ld.global.u32 	%r261, [%rd6+156];
	xor.b32  	%r334, %r334, %r261;
$L__BB2_23:
	and.b32  	%r263, %r204, 256;
	setp.eq.s32 	%p13, %r263, 0;
	@%p13 bra 	$L__BB2_25;
	ld.global.u32 	%r264, [%rd6+160];
	xor.b32  	%r338, %r338, %r264;
	ld.global.u32 	%r265, [%rd6+164];
	xor.b32  	%r337, %r337, %r265;
	ld.global.u32 	%r266, [%rd6+168];
	xor.b32  	%r336, %r336, %r266;
	ld.global.u32 	%r267, [%rd6+172];
	xor.b32  	%r335, %r335, %r267;
	ld.global.u32 	%r268, [%rd6+176];
	xor.b32  	%r334, %r334, %r268;
$L__BB2_25:
	and.b32  	%r270, %r204, 512;
	setp.eq.s32 	%p14, %r270, 0;
	@%p14 bra 	$L__BB2_27;
	ld.global.u32 	%r271, [%rd6+180];
	xor.b32  	%r338, %r338, %r271;
	ld.global.u32 	%r272, [%rd6+184];
	xor.b32  	%r337, %r337, %r272;
	ld.global.u32 	%r273, [%rd6+188];
	xor.b32  	%r336, %r336, %r273;
	ld.global.u32 	%r274, [%rd6+192];
	xor.b32  	%r335, %r335, %r274;
	ld.global.u32 	%r275, [%rd6+196];
	xor.b32  	%r334, %r334, %r275;
$L__BB2_27:
	and.b32  	%r277, %r204, 1024;
	setp.eq.s32 	%p15, %r277, 0;
	@%p15 bra 	$L__BB2_29;
	ld.global.u32 	%r278, [%rd6+200];
	xor.b32  	%r338, %r338, %r278;
	ld.global.u32 	%r279, [%rd6+204];
	xor.b32  	%r337, %r337, %r279;
	ld.global.u32 	%r280, [%rd6+208];
	xor.b32  	%r336, %r336, %r280;
	ld.global.u32 	%r281, [%rd6+212];
	xor.b32  	%r335, %r335, %r281;
	ld.global.u32 	%r282, [%rd6+216];
	xor.b32  	%r334, %r334, %r282;
$L__BB2_29:
	and.b32  	%r284, %r204, 2048;
	setp.eq.s32 	%p16, %r284, 0;
	@%p16 bra 	$L__BB2_31;
	ld.global.u32 	%r285, [%rd6+220];
	xor.b32  	%r338, %r338, %r285;
	ld.global.u32 	%r286, [%rd6+224];
	xor.b32  	%r337, %r337, %r286;
	ld.global.u32 	%r287, [%rd6+228];
	xor.b32  	%r336, %r336, %r287;
	ld.global.u32 	%r288, [%rd6+232];
	xor.b32  	%r335, %r335, %r288;
	ld.global.u32 	%r289, [%rd6+236];
	xor.b32  	%r334, %r334, %r289;
$L__BB2_31:
	and.b32  	%r291, %r204, 4096;
	setp.eq.s32 	%p17, %r291, 0;
	@%p17 bra 	$L__BB2_33;
	ld.global.u32 	%r292, [%rd6+240];
	xor.b32  	%r338, %r338, %r292;
	ld.global.u32 	%r293, [%rd6+244];
	xor.b32  	%r337, %r337, %r293;
	ld.global.u32 	%r294, [%rd6+248];
	xor.b32  	%r336, %r336, %r294;
	ld.global.u32 	%r295, [%rd6+252];
	xor.b32  	%r335, %r335, %r295;
	ld.global.u32 	%r296, [%rd6+256];
	xor.b32  	%r334, %r334, %r296;
$L__BB2_33:
	and.b32  	%r298, %r204, 8192;
	setp.eq.s32 	%p18, %r298, 0;
	@%p18 bra 	$L__BB2_35;
	ld.global.u32 	%r299, [%rd6+260];
	xor.b32  	%r338, %r338, %r299;
	ld.global.u32 	%r300, [%rd6+264];
	xor.b32  	%r337, %r337, %r300;
	ld.global.u32 	%r301, [%rd6+268];
	xor.b32  	%r336, %r336, %r301;
	ld.global.u32 	%r302, [%rd6+272];
	xor.b32  	%r335, %r335, %r302;
	ld.global.u32 	%r303, [%rd6+276];
	xor.b32  	%r334, %r334, %r303;
$L__BB2_35:
	and.b32  	%r305, %r204, 16384;
	setp.eq.s32 	%p19, %r305, 0;
	@%p19 bra 	$L__BB2_37;
	ld.global.u32 	%r306, [%rd6+280];
	xor.b32  	%r338, %r338, %r306;
	ld.global.u32 	%r307, [%rd6+284];
	xor.b32  	%r337, %r337, %r307;
	ld.global.u32 	%r308, [%rd6+288];
	xor.b32  	%r336, %r336, %r308;
	ld.global.u32 	%r309, [%rd6+292];
	xor.b32  	%r335, %r335, %r309;
	ld.global.u32 	%r310, [%rd6+296];
	xor.b32  	%r334, %r334, %r310;
$L__BB2_37:
	and.b32  	%r312, %r204, 32768;
	setp.eq.s32 	%p20, %r312, 0;
	@%p20 bra 	$L__BB2_39;
	ld.global.u32 	%r313, [%rd6+300];
	xor.b32  	%r338, %r338, %r313;
	ld.global.u32 	%r314, [%rd6+304];
	xor.b32  	%r337, %r337, %r314;
	ld.global.u32 	%r315, [%rd6+308];
	xor.b32  	%r336, %r336, %r315;
	ld.global.u32 	%r316, [%rd6+312];
	xor.b32  	%r335, %r335, %r316;
	ld.global.u32 	%r317, [%rd6+316];
	xor.b32  	%r334, %r334, %r317;
$L__BB2_39:
	add.s32 	%r333, %r333, 16;
	setp.ne.s32 	%p21, %r333, 32;
	@%p21 bra 	$L__BB2_7;
	mad.lo.s32 	%r318, %r327, -31, %r12;
	add.s32 	%r327, %r318, 1;
	setp.ne.s32 	%p22, %r327, 5;
	@%p22 bra 	$L__BB2_6;
	st.global.u32 	[%rd2+4], %r338;
	st.global.u32 	[%rd2+8], %r337;
	st.global.u32 	[%rd2+12], %r336;
	st.global.u32 	[%rd2+16], %r335;
	st.global.u32 	[%rd2+20], %r334;
	add.s32 	%r321, %r321, 1;
	setp.lt.u32 	%p23, %r321, %r3;
	@%p23 bra 	$L__BB2_5;
$L__BB2_42:
	shr.u64 	%rd7, %rd18, 2;
	add.s32 	%r320, %r320, 1;
	setp.gt.u64 	%p24, %rd18, 3;
	mov.u64 	%rd18, %rd7;
	@%p24 bra 	$L__BB2_3;
$L__BB2_43:
	mov.b32 	%r319, 0;
	st.global.v2.u32 	[%rd2+24], {%r319, %r319};
	st.global.u32 	[%rd2+32], %r319;
	mov.b64 	%rd17, 0;
	st.global.u64 	[%rd2+40], %rd17;
$L__BB2_44:
	ret;

}
	// .globl	_Z8gpuBreedPiS_S_iiiP17curandStateXORWOW
.visible .entry _Z8gpuBreedPiS_S_iiiP17curandStateXORWOW(
	.param .u64 .ptr .align 1 _Z8gpuBreedPiS_S_iiiP17curandStateXORWOW_param_0,
	.param .u64 .ptr .align 1 _Z8gpuBreedPiS_S_iiiP17curandStateXORWOW_param_1,
	.param .u64 .ptr .align 1 _Z8gpuBreedPiS_S_iiiP17curandStateXORWOW_param_2,
	.param .u32 _Z8gpuBreedPiS_S_iiiP17curandStateXORWOW_param_3,
	.param .u32 _Z8gpuBreedPiS_S_iiiP17curandStateXORWOW_param_4,
	.param .u32 _Z8gpuBreedPiS_S_iiiP17curandStateXORWOW_param_5,
	.param .u64 .ptr .align 1 _Z8gpuBreedPiS_S_iiiP17curandStateXORWOW_param_6
)
{
	.reg .pred 	%p<54>;
	.reg .b16 	%rs<37>;
	.reg .b32 	%r<408>;
	.reg .b32 	%f<6>;
	.reg .b64 	%rd<159>;
	.reg .b64 	%fd<4>;

	ld.param.u32 	%r167, [_Z8gpuBreedPiS_S_iiiP17curandStateXORWOW_param_3];
	ld.param.u32 	%r168, [_Z8gpuBreedPiS_S_iiiP17curandStateXORWOW_param_4];
	ld.param.u32 	%r169, [_Z8gpuBreedPiS_S_iiiP17curandStateXORWOW_param_5];
	mov.u32 	%r170, %ctaid.x;
	mov.u32 	%r171, %ntid.x;
	mov.u32 	%r1, %tid.x;
	mad.lo.s32 	%r2, %r170, %r171, %r1;
	setp.ge.s32 	%p1, %r2, %r167;
	setp.lt.s32 	%p2, %r2, %r169;
	or.pred  	%p3, %p1, %p2;
	@%p3 bra 	$L__BB3_75;
	ld.param.u64 	%rd154, [_Z8gpuBreedPiS_S_iiiP17curandStateXORWOW_param_6];
	ld.param.u64 	%rd153, [_Z8gpuBreedPiS_S_iiiP17curandStateXORWOW_param_2];
	ld.param.u64 	%rd152, [_Z8gpuBreedPiS_S_iiiP17curandStateXORWOW_param_1];
	ld.param.u64 	%rd151, [_Z8gpuBreedPiS_S_iiiP17curandStateXORWOW_param_0];
	cvta.to.global.u64 	%rd23, %rd154;
	cvta.to.global.u64 	%rd24, %rd153;
	cvta.to.global.u64 	%rd1, %rd151;
	cvta.to.global.u64 	%rd2, %rd152;
	mul.wide.s32 	%rd25, %r2, 48;
	add.s64 	%rd3, %rd23, %rd25;
	ld.global.v2.u32 	{%r3, %r172}, [%rd3];
	ld.global.v2.u32 	{%r173, %r174}, [%rd3+8];
	ld.global.v2.u32 	{%r175, %r176}, [%rd3+16];
	ld.global.v2.u32 	{%r4, %r5}, [%rd3+24];
	ld.global.f32 	%f1, [%rd3+32];
	ld.global.f64 	%fd1, [%rd3+40];
	shr.u32 	%r177, %r172, 2;
	xor.b32  	%r178, %r177, %r172;
	shl.b32 	%r179, %r176, 4;
	shl.b32 	%r180, %r178, 1;
	xor.b32  	%r181, %r179, %r180;
	xor.b32  	%r182, %r181, %r176;
	xor.b32  	%r400, %r182, %r178;
	add.s32 	%r183, %r3, %r400;
	add.s32 	%r184, %r183, 362437;
	rem.u32 	%r185, %r184, %r167;
	shr.u32 	%r186, %r173, 2;
	xor.b32  	%r187, %r186, %r173;
	shl.b32 	%r188, %r400, 4;
	shl.b32 	%r189, %r187, 1;
	xor.b32  	%r190, %r189, %r188;
	xor.b32  	%r191, %r190, %r187;
	xor.b32  	%r399, %r191, %r400;
	add.s32 	%r192, %r3, %r399;
	add.s32 	%r193, %r192, 724874;
	rem.u32 	%r194, %r193, %r167;
	mul.wide.s32 	%rd26, %r185, 4;
	add.s64 	%rd27, %rd24, %rd26;
	ld.global.u32 	%r195, [%rd27];
	mul.wide.s32 	%rd28, %r194, 4;
	add.s64 	%rd29, %rd24, %rd28;
	ld.global.u32 	%r196, [%rd29];
	setp.lt.s32 	%p4, %r195, %r196;
	selp.b32 	%r197, %r185, %r194, %p4;
	shr.u32 	%r198, %r174, 2;
	xor.b32  	%r199, %r198, %r174;
	shl.b32 	%r200, %r399, 4;
	shl.b32 	%r201, %r199, 1;
	xor.b32  	%r202, %r201, %r200;
	xor.b32  	%r203, %r202, %r199;
	xor.b32  	%r8, %r203, %r399;
	add.s32 	%r204, %r3, %r8;
	add.s32 	%r205, %r204, 1087311;
	rem.u32 	%r206, %r205, %r167;
	shr.u32 	%r207, %r175, 2;
	xor.b32  	%r208, %r207, %r175;
	shl.b32 	%r209, %r8, 4;
	shl.b32 	%r210, %r208, 1;
	xor.b32  	%r211, %r210, %r209;
	xor.b32  	%r212, %r211, %r208;
	xor.b32  	%r9, %r212, %r8;
	add.s32 	%r213, %r3, %r9;
	add.s32 	%r214, %r213, 1449748;
	rem.u32 	%r215, %r214, %r167;
	mul.wide.s32 	%rd30, %r206, 4;
	add.s64 	%rd31, %rd24, %rd30;
	ld.global.u32 	%r216, [%rd31];
	mul.wide.s32 	%rd32, %r215, 4;
	add.s64 	%rd33, %rd24, %rd32;
	ld.global.u32 	%r217, [%rd33];
	setp.lt.s32 	%p5, %r216, %r217;
	selp.b32 	%r218, %r206, %r215, %p5;
	mul.lo.s32 	%r10, %r197, %r168;
	mul.wide.s32 	%rd34, %r10, 4;
	add.s64 	%rd4, %rd1, %rd34;
	mul.lo.s32 	%r219, %r218, %r168;
	cvt.s64.s32 	%rd5, %r219;
	mul.lo.s32 	%r11, %r168, %r2;
	mul.wide.s32 	%rd35, %r11, 4;
	add.s64 	%rd6, %rd2, %rd35;
	mul.lo.s32 	%r12, %r168, %r1;
	shr.u32 	%r220, %r176, 2;
	xor.b32  	%r221, %r220, %r176;
	shl.b32 	%r222, %r9, 4;
	shl.b32 	%r223, %r221, 1;
	xor.b32  	%r224, %r223, %r222;
	xor.b32  	%r225, %r224, %r221;
	xor.b32  	%r13, %r225, %r9;
	add.s32 	%r401, %r3, 1812185;
	add.s32 	%r226, %r13, %r401;
	cvt.rn.f32.u32 	%f2, %r226;
	fma.rn.f32 	%f3, %f2, 0f2F800000, 0f2F000000;
	cvt.f64.f32 	%fd2, %f3;
	setp.lt.f64 	%p6, %fd2, 0d3FECCCCCCCCCCCCD;
	@%p6 bra 	$L__BB3_15;
	setp.lt.s32 	%p7, %r168, 1;
	mov.u32 	%r396, %r13;
	mov.u32 	%r397, %r9;
	mov.u32 	%r398, %r8;
	@%p7 bra 	$L__BB3_72;
	add.s32 	%r228, %r168, -1;
	setp.lt.u32 	%p8, %r228, 15;
	mov.b32 	%r392, 0;
	@%p8 bra 	$L__BB3_6;
	and.b32  	%r392, %r168, 2147483632;
	neg.s32 	%r381, %r392;
	mul.wide.s32 	%rd36, %r10, 4;
	add.s64 	%rd37, %rd36, %rd1;
	add.s64 	%rd156, %rd37, 32;
	mul.wide.s32 	%rd38, %r11, 4;
	add.s64 	%rd39, %rd38, %rd2;
	add.s64 	%rd155, %rd39, 32;
$L__BB3_5:
	.pragma "nounroll";
	ld.global.u32 	%r230, [%rd156+-32];
	st.global.u32 	[%rd155+-32], %r230;
	ld.global.u32 	%r231, [%rd156+-28];
	st.global.u32 	[%rd155+-28], %r231;
	ld.global.u32 	%r232, [%rd156+-24];
	st.global.u32 	[%rd155+-24], %r232;
	ld.global.u32 	%r233, [%rd156+-20];
	st.global.u32 	[%rd155+-20], %r233;
	ld.global.u32 	%r234, [%rd156+-16];
	st.global.u32 	[%rd155+-16], %r234;
	ld.global.u32 	%r235, [%rd156+-12];
	st.global.u32 	[%rd155+-12], %r235;
	ld.global.u32 	%r236, [%rd156+-8];
	st.global.u32 	[%rd155+-8], %r236;
	ld.global.u32 	%r237, [%rd156+-4];
	st.global.u32 	[%rd155+-4], %r237;
	ld.global.u32 	%r238, [%rd156];
	st.global.u32 	[%rd155], %r238;
	ld.global.u32 	%r239, [%rd156+4];
	st.global.u32 	[%rd155+4], %r239;
	ld.global.u32 	%r240, [%rd156+8];
	st.global.u32 	[%rd155+8], %r240;
	ld.global.u32 	%r241, [%rd156+12];
	st.global.u32 	[%rd155+12], %r241;
	ld.global.u32 	%r242, [%rd156+16];
	st.global.u32 	[%rd155+16], %r242;
	ld.global.u32 	%r243, [%rd156+20];
	st.global.u32 	[%rd155+20], %r243;
	ld.global.u32 	%r244, [%rd156+24];
	st.global.u32 	[%rd155+24], %r244;
	ld.global.u32 	%r245, [%rd156+28];
	st.global.u32 	[%rd155+28], %r245;
	add.s32 	%r381, %r381, 16;
	add.s64 	%rd156, %rd156, 64;
	add.s64 	%rd155, %rd155, 64;
	setp.eq.s32 	%p9, %r381, 0;
	@%p9 bra 	$L__BB3_6;
	bra.uni 	$L__BB3_5;
$L__BB3_6:
	and.b32  	%r140, %r168, 15;
	setp.eq.s32 	%p10, %r140, 0;
	mov.u32 	%r396, %r13;
	mov.u32 	%r397, %r9;
	mov.u32 	%r398, %r8;
	@%p10 bra 	$L__BB3_72;
	setp.lt.u32 	%p11, %r140, 8;
	@%p11 bra 	$L__BB3_9;
	mul.wide.u32 	%rd40, %r392, 4;
	add.s64 	%rd41, %rd4, %rd40;
	ld.global.u32 	%r246, [%rd41];
	add.s64 	%rd42, %rd6, %rd40;
	st.global.u32 	[%rd42], %r246;
	ld.global.u32 	%r247, [%rd41+4];
	st.global.u32 	[%rd42+4], %r247;
	ld.global.u32 	%r248, [%rd41+8];
	st.global.u32 	[%rd42+8], %r248;
	ld.global.u32 	%r249, [%rd41+12];
	st.global.u32 	[%rd42+12], %r249;
	ld.global.u32 	%r250, [%rd41+16];
	st.global.u32 	[%rd42+16], %r250;
	ld.global.u32 	%r251, [%rd41+20];
	st.global.u32 	[%rd42+20], %r251;
	ld.global.u32 	%r252, [%rd41+24];
	st.global.u32 	[%rd42+24], %r252;
	ld.global.u32 	%r253, [%rd41+28];
	st.global.u32 	[%rd42+28], %r253;
	add.s32 	%r392, %r392, 8;
$L__BB3_9:
	and.b32  	%r143, %r168, 7;
	setp.eq.s32 	%p12, %r143, 0;
	mov.u32 	%r396, %r13;
	mov.u32 	%r397, %r9;
	mov.u32 	%r398, %r8;
	@%p12 bra 	$L__BB3_72;
	and.b32  	%r144, %r168, 3;
	setp.lt.u32 	%p13, %r143, 4;
	@%p13 bra 	$L__BB3_12;
	mul.wide.u32 	%rd43, %r392, 4;
	add.s64 	%rd44, %rd4, %rd43;
	ld.global.u32 	%r254, [%rd44];
	add.s64 	%rd45, %rd6, %rd43;
	st.global.u32 	[%rd45], %r254;
	ld.global.u32 	%r255, [%rd44+4];
	st.global.u32 	[%rd45+4], %r255;
	ld.global.u32 	%r256, [%rd44+8];
	st.global.u32 	[%rd45+8], %r256;
	ld.global.u32 	%r257, [%rd44+12];
	st.global.u32 	[%rd45+12], %r257;
	add.s32 	%r392, %r392, 4;
$L__BB3_12:
	setp.eq.s32 	%p14, %r144, 0;
	mov.u32 	%r396, %r13;
	mov.u32 	%r397, %r9;
	mov.u32 	%r398, %r8;
	@%p14 bra 	$L__BB3_72;
	mul.wide.s32 	%rd46, %r11, 4;
	mul.wide.u32 	%rd47, %r392, 4;
	add.s64 	%rd48, %rd46, %rd47;
	add.s64 	%rd158, %rd2, %rd48;
	mul.wide.s32 	%rd49, %r10, 4;
	add.s64 	%rd50, %rd49, %rd47;
	add.s64 	%rd157, %rd1, %rd50;
	neg.s32 	%r395, %r144;
$L__BB3_14:
	.pragma "nounroll";
	ld.global.u32 	%r258, [%rd157];
	st.global.u32 	[%rd158], %r258;
	add.s64 	%rd158, %rd158, 4;
	add.s64 	%rd157, %rd157, 4;
	add.s32 	%r395, %r395, 1;
	setp.ne.s32 	%p15, %r395, 0;
	mov.u32 	%r396, %r13;
	mov.u32 	%r397, %r9;
	mov.u32 	%r398, %r8;
	@%p15 bra 	$L__BB3_14;
	bra.uni 	$L__BB3_72;
$L__BB3_15:
	mov.u32 	%r259, shared_s;
	add.s32 	%r16, %r259, %r12;
	shr.u32 	%r260, %r400, 2;
	xor.b32  	%r261, %r260, %r400;
	shl.b32 	%r262, %r13, 4;
	shl.b32 	%r263, %r261, 1;
	xor.b32  	%r264, %r263, %r262;
	xor.b32  	%r265, %r264, %r261;
	xor.b32  	%r397, %r265, %r13;
	add.s32 	%r266, %r3, %r397;
	add.s32 	%r267, %r266, 2174622;
	rem.u32 	%r268, %r267, %r168;
	shr.u32 	%r269, %r399, 2;
	xor.b32  	%r270, %r269, %r399;
	shl.b32 	%r271, %r397, 4;
	shl.b32 	%r272, %r270, 1;
	xor.b32  	%r273, %r272, %r271;
	xor.b32  	%r274, %r273, %r270;
	xor.b32  	%r396, %r274, %r397;
	add.s32 	%r401, %r3, 2537059;
	add.s32 	%r275, %r396, %r401;
	rem.u32 	%r276, %r275, %r168;
	min.s32 	%r20, %r268, %r276;
	max.s32 	%r382, %r268, %r276;
	setp.lt.s32 	%p16, %r168, 1;
	@%p16 bra 	$L__BB3_28;
	add.s32 	%r278, %r168, -1;
	and.b32  	%r22, %r168, 15;
	setp.lt.u32 	%p17, %r278, 15;
	mov.b32 	%r359, 0;
	@%p17 bra 	$L__BB3_19;
	and.b32  	%r359, %r168, 2147483632;
	neg.s32 	%r368, %r359;
	add.s32 	%r280, %r12, %r259;
	add.s32 	%r367, %r280, 7;
$L__BB3_18:
	.pragma "nounroll";
	mov.b16 	%rs1, 0;
	st.shared.u8 	[%r367+-7], %rs1;
	st.shared.u8 	[%r367+-6], %rs1;
	st.shared.u8 	[%r367+-5], %rs1;
	st.shared.u8 	[%r367+-4], %rs1;
	st.shared.u8 	[%r367+-3], %rs1;
	st.shared.u8 	[%r367+-2], %rs1;
	st.shared.u8 	[%r367+-1], %rs1;
	st.shared.u8 	[%r367], %rs1;
	st.shared.u8 	[%r367+1], %rs1;
	st.shared.u8 	[%r367+2], %rs1;
	st.shared.u8 	[%r367+3], %rs1;
	st.shared.u8 	[%r367+4], %rs1;
	st.shared.u8 	[%r367+5], %rs1;
	st.shared.u8 	[%r367+6], %rs1;
	st.shared.u8 	[%r367+7], %rs1;
	st.shared.u8 	[%r367+8], %rs1;
	add.s32 	%r368, %r368, 16;
	add.s32 	%r367, %r367, 16;
	setp.eq.s32 	%p18, %r368, 0;
	@%p18 bra 	$L__BB3_19;
	bra.uni 	$L__BB3_18;
$L__BB3_19:
	setp.eq.s32 	%p19, %r22, 0;
	@%p19 bra 	$L__BB3_28;
	and.b32  	%r27, %r168, 7;
	setp.lt.u32 	%p20, %r22, 8;
	@%p20 bra 	$L__BB3_22;
	add.s32 	%r281, %r16, %r359;
	mov.b16 	%rs2, 0;
	st.shared.u8 	[%r281], %rs2;
	st.shared.u8 	[%r281+1], %rs2;
	st.shared.u8 	[%r281+2], %rs2;
	st.shared.u8 	[%r281+3], %rs2;
	st.shared.u8 	[%r281+4], %rs2;
	st.shared.u8 	[%r281+5], %rs2;
	st.shared.u8 	[%r281+6], %rs2;
	st.shared.u8 	[%r281+7], %rs2;
	add.s32 	%r359, %r359, 8;
$L__BB3_22:
	setp.eq.s32 	%p21, %r27, 0;
	@%p21 bra 	$L__BB3_28;
	and.b32  	%r30, %r168, 3;
	setp.lt.u32 	%p22, %r27, 4;
	@%p22 bra 	$L__BB3_25;
	add.s32 	%r282, %r16, %r359;
	mov.b16 	%rs3, 0;
	st.shared.u8 	[%r282], %rs3;
	st.shared.u8 	[%r282+1], %rs3;
	st.shared.u8 	[%r282+2], %rs3;
	st.shared.u8 	[%r282+3], %rs3;
	add.s32 	%r359, %r359, 4;
$L__BB3_25:
	setp.eq.s32 	%p23, %r30, 0;
	@%p23 bra 	$L__BB3_28;
	add.s32 	%r283, %r359, %r12;
	add.s32 	%r363, %r259, %r283;
	neg.s32 	%r362, %r30;
$L__BB3_27:
	.pragma "nounroll";
	mov.b16 	%rs4, 0;
	st.shared.u8 	[%r363], %rs4;
	add.s32 	%r363, %r363, 1;
	add.s32 	%r362, %r362, 1;
	setp.ne.s32 	%p24, %r362, 0;
	@%p24 bra 	$L__BB3_27;
$L__BB3_28:
	sub.s32 	%r285, %r382, %r20;
	add.s32 	%r286, %r285, 1;
	and.b32  	%r39, %r286, 3;
	setp.eq.s32 	%p25, %r39, 0;
	mov.u32 	%r366, %r20;
	@%p25 bra 	$L__BB3_31;
	neg.s32 	%r364, %r39;
	mov.u32 	%r366, %r20;
$L__BB3_30:
	.pragma "nounroll";
	mul.wide.s32 	%rd51, %r366, 4;
	add.s64 	%rd52, %rd4, %rd51;
	ld.global.u32 	%r287, [%rd52];
	add.s64 	%rd53, %rd6, %rd51;
	st.global.u32 	[%rd53], %r287;
	add.s32 	%r288, %r16, %r287;
	mov.b16 	%rs5, 1;
	st.shared.u8 	[%r288], %rs5;
	add.s32 	%r366, %r366, 1;
	add.s32 	%r364, %r364, 1;
	setp.ne.s32 	%p26, %r364, 0;
	@%p26 bra 	$L__BB3_30;
$L__BB3_31:
	sub.s32 	%r289, %r382, %r20;
	setp.lt.u32 	%p27, %r289, 3;
	@%p27 bra 	$L__BB3_33;
$L__BB3_32:
	mul.wide.s32 	%rd54, %r366, 4;
	add.s64 	%rd55, %rd4, %rd54;
	ld.global.u32 	%r290, [%rd55];
	add.s64 	%rd56, %rd6, %rd54;
	st.global.u32 	[%rd56], %r290;
	add.s32 	%r291, %r16, %r290;
	mov.b16 	%rs6, 1;
	st.shared.u8 	[%r291], %rs6;
	ld.global.u32 	%r292, [%rd55+4];
	st.global.u32 	[%rd56+4], %r292;
	add.s32 	%r293, %r16, %r292;
	st.shared.u8 	[%r293], %rs6;
	ld.global.u32 	%r294, [%rd55+8];
	st.global.u32 	[%rd56+8], %r294;
	add.s32 	%r295, %r16, %r294;
	st.shared.u8 	[%r295], %rs6;
	ld.global.u32 	%r296, [%rd55+12];
	st.global.u32 	[%rd56+12], %r296;
	add.s32 	%r297, %r16, %r296;
	st.shared.u8 	[%r297], %rs6;
	add.s32 	%r51, %r366, 4;
	add.s32 	%r298, %r366, 3;
	setp.lt.s32 	%p28, %r298, %r382;
	mov.u32 	%r366, %r51;
	@%p28 bra 	$L__BB3_32;
$L__BB3_33:
	setp.lt.s32 	%p29, %r168, 1;
	add.s32 	%r299, %r382, 1;
	rem.s32 	%r373, %r299, %r168;
	mov.u32 	%r398, %r13;
	mov.u32 	%r399, %r9;
	mov.u32 	%r400, %r8;
	@%p29 bra 	$L__BB3_72;
	add.s32 	%r300, %r168, -1;
	and.b32  	%r53, %r168, 7;
	setp.lt.u32 	%p30, %r300, 7;
	@%p30 bra 	$L__BB3_53;
	and.b32  	%r301, %r168, 2147483640;
	neg.s32 	%r370, %r301;
$L__BB3_36:
	.pragma "nounroll";
	add.s32 	%r302, %r382, 1;
	rem.s32 	%r58, %r302, %r168;
	cvt.s64.s32 	%rd57, %r58;
	add.s64 	%rd58, %rd57, %rd5;
	shl.b64 	%rd59, %rd58, 2;
	add.s64 	%rd60, %rd1, %rd59;
	ld.global.u32 	%r59, [%rd60];
	add.s32 	%r60, %r16, %r59;
	ld.shared.u8 	%rs7, [%r60];
	setp.ne.s16 	%p31, %rs7, 0;
	@%p31 bra 	$L__BB3_38;
	mul.wide.s32 	%rd61, %r373, 4;
	add.s64 	%rd62, %rd6, %rd61;
	st.global.u32 	[%rd62], %r59;
	mov.b16 	%rs8, 1;
	st.shared.u8 	[%r60], %rs8;
	add.s32 	%r303, %r373, 1;
	rem.s32 	%r373, %r303, %r168;
$L__BB3_38:
	add.s32 	%r304, %r58, 1;
	rem.s32 	%r63, %r304, %r168;
	cvt.s64.s32 	%rd63, %r63;
	add.s64 	%rd64, %rd63, %rd5;
	shl.b64 	%rd65, %rd64, 2;
	add.s64 	%rd66, %rd1, %rd65;
	ld.global.u32 	%r64, [%rd66];
	add.s32 	%r65, %r16, %r64;
	ld.shared.u8 	%rs9, [%r65];
	setp.ne.s16 	%p32, %rs9, 0;
	@%p32 bra 	$L__BB3_40;
	mul.wide.s32 	%rd67, %r373, 4;
	add.s64 	%rd68, %rd6, %rd67;
	st.global.u32 	[%rd68], %r64;
	mov.b16 	%rs10, 1;
	st.shared.u8 	[%r65], %rs10;
	add.s32 	%r305, %r373, 1;
	rem.s32 	%r373, %r305, %r168;
$L__BB3_40:
	add.s32 	%r306, %r63, 1;
	rem.s32 	%r68, %r306, %r168;
	cvt.s64.s32 	%rd69, %r68;
	add.s64 	%rd70, %rd69, %rd5;
	shl.b64 	%rd71, %rd70, 2;
	add.s64 	%rd72, %rd1, %rd71;
	ld.global.u32 	%r69, [%rd72];
	add.s32 	%r70, %r16, %r69;
	ld.shared.u8 	%rs11, [%r70];
	setp.ne.s16 	%p33, %rs11, 0;
	@%p33 bra 	$L__BB3_42;
	mul.wide.s32 	%rd73, %r373, 4;
	add.s64 	%rd74, %rd6, %rd73;
	st.global.u32 	[%rd74], %r69;
	mov.b16 	%rs12, 1;
	st.shared.u8 	[%r70], %rs12;
	add.s32 	%r307, %r373, 1;
	rem.s32 	%r373, %r307, %r168;
$L__BB3_42:
	add.s32 	%r308, %r68, 1;
	rem.s32 	%r73, %r308, %r168;
	cvt.s64.s32 	%rd75, %r73;
	add.s64 	%rd76, %rd75, %rd5;
	shl.b64 	%rd77, %rd76, 2;
	add.s64 	%rd78, %rd1, %rd77;
	ld.global.u32 	%r74, [%rd78];
	add.s32 	%r75, %r16, %r74;
	ld.shared.u8 	%rs13, [%r75];
	setp.ne.s16 	%p34, %rs13, 0;
	@%p34 bra 	$L__BB3_44;
	mul.wide.s32 	%rd79, %r373, 4;
	add.s64 	%rd80, %rd6, %rd79;
	st.global.u32 	[%rd80], %r74;
	mov.b16 	%rs14, 1;
	st.shared.u8 	[%r75], %rs14;
	add.s32 	%r309, %r373, 1;
	rem.s32 	%r373, %r309, %r168;
$L__BB3_44:
	add.s32 	%r310, %r73, 1;
	rem.s32 	%r78, %r310, %r168;
	cvt.s64.s32 	%rd81, %r78;
	add.s64 	%rd82, %rd81, %rd5;
	shl.b64 	%rd83, %rd82, 2;
	add.s64 	%rd84, %rd1, %rd83;
	ld.global.u32 	%r79, [%rd84];
	add.s32 	%r80, %r16, %r79;
	ld.shared.u8 	%rs15, [%r80];
	setp.ne.s16 	%p35, %rs15, 0;
	@%p35 bra 	$L__BB3_46;
	mul.wide.s32 	%rd85, %r373, 4;
	add.s64 	%rd86, %rd6, %rd85;
	st.global.u32 	[%rd86], %r79;
	mov.b16 	%rs16, 1;
	st.shared.u8 	[%r80], %rs16;
	add.s32 	%r311, %r373, 1;
	rem.s32 	%r373, %r311, %r168;
$L__BB3_46:
	add.s32 	%r312, %r78, 1;
	rem.s32 	%r83, %r312, %r168;
	cvt.s64.s32 	%rd87, %r83;
	add.s64 	%rd88, %rd87, %rd5;
	shl.b64 	%rd89, %rd88, 2;
	add.s64 	%rd90, %rd1, %rd89;
	ld.global.u32 	%r84, [%rd90];
	add.s32 	%r85, %r16, %r84;
	ld.shared.u8 	%rs17, [%r85];
	setp.ne.s16 	%p36, %rs17, 0;
	@%p36 bra 	$L__BB3_48;
	mul.wide.s32 	%rd91, %r373, 4;
	add.s64 	%rd92, %rd6, %rd91;
	st.global.u32 	[%rd92], %r84;
	mov.b16 	%rs18, 1;
	st.shared.u8 	[%r85], %rs18;
	add.s32 	%r313, %r373, 1;
	rem.s32 	%r373, %r313, %r168;
$L__BB3_48:
	add.s32 	%r314, %r83, 1;
	rem.s32 	%r88, %r314, %r168;
	cvt.s64.s32 	%rd93, %r88;
	add.s64 	%rd94, %rd93, %rd5;
	shl.b64 	%rd95, %rd94, 2;
	add.s64 	%rd96, %rd1, %rd95;
	ld.global.u32 	%r89, [%rd96];
	add.s32 	%r90, %r16, %r89;
	ld.shared.u8 	%rs19, [%r90];
	setp.ne.s16 	%p37, %rs19, 0;
	@%p37 bra 	$L__BB3_50;
	mul.wide.s32 	%rd97, %r373, 4;
	add.s64 	%rd98, %rd6, %rd97;
	st.global.u32 	[%rd98], %r89;
	mov.b16 	%rs20, 1;
	st.shared.u8 	[%r90], %rs20;
	add.s32 	%r315, %r373, 1;
	rem.s32 	%r373, %r315, %r168;
$L__BB3_50:
	add.s32 	%r316, %r88, 1;
	rem.s32 	%r382, %r316, %r168;
	cvt.s64.s32 	%rd99, %r382;
	add.s64 	%rd100, %rd99, %rd5;
	shl.b64 	%rd101, %rd100, 2;
	add.s64 	%rd102, %rd1, %rd101;
	ld.global.u32 	%r94, [%rd102];
	add.s32 	%r95, %r16, %r94;
	ld.shared.u8 	%rs21, [%r95];
	setp.ne.s16 	%p38, %rs21, 0;
	@%p38 bra 	$L__BB3_52;
	mul.wide.s32 	%rd103, %r373, 4;
	add.s64 	%rd104, %rd6, %rd103;
	st.global.u32 	[%rd104], %r94;
	mov.b16 	%rs22, 1;
	st.shared.u8 	[%r95], %rs22;
	add.s32 	%r317, %r373, 1;
	rem.s32 	%r373, %r317, %r168;
$L__BB3_52:
	add.s32 	%r370, %r370, 8;
	setp.eq.s32 	%p39, %r370, 0;
	@%p39 bra 	$L__BB3_53;
	bra.uni 	$L__BB3_36;
$L__BB3_53:
	setp.eq.s32 	%p40, %r53, 0;
	mov.u32 	%r398, %r13;
	mov.u32 	%r399, %r9;
	mov.u32 	%r400, %r8;
	@%p40 bra 	$L__BB3_72;
	and.b32  	%r104, %r168, 3;
	setp.lt.u32 	%p41, %r53, 4;
	@%p41 bra 	$L__BB3_63;
	add.s32 	%r318, %r382, 1;
	rem.s32 	%r105, %r318, %r168;
	cvt.s64.s32 	%rd105, %r105;
	add.s64 	%rd106, %rd105, %rd5;
	shl.b64 	%rd107, %rd106, 2;
	add.s64 	%rd108, %rd1, %rd107;
	ld.global.u32 	%r106, [%rd108];
	add.s32 	%r107, %r16, %r106;
	ld.shared.u8 	%rs23, [%r107];
	setp.ne.s16 	%p42, %rs23, 0;
	@%p42 bra 	$L__BB3_57;
	mul.wide.s32 	%rd109, %r373, 4;
	add.s64 	%rd110, %rd6, %rd109;
	st.global.u32 	[%rd110], %r106;
	mov.b16 	%rs24, 1;
	st.shared.u8 	[%r107], %rs24;
	add.s32 	%r319, %r373, 1;
	rem.s32 	%r373, %r319, %r168;
$L__BB3_57:
	add.s32 	%r320, %r105, 1;
	rem.s32 	%r110, %r320, %r168;
	cvt.s64.s32 	%rd111, %r110;
	add.s64 	%rd112, %rd111, %rd5;
	shl.b64 	%rd113, %rd112, 2;
	add.s64 	%rd114, %rd1, %rd113;
	ld.global.u32 	%r111, [%rd114];
	add.s32 	%r112, %r16, %r111;
	ld.shared.u8 	%rs25, [%r112];
	setp.ne.s16 	%p43, %rs25, 0;
	@%p43 bra 	$L__BB3_59;
	mul.wide.s32 	%rd115, %r373, 4;
	add.s64 	%rd116, %rd6, %rd115;
	st.global.u32 	[%rd116], %r111;
	mov.b16 	%rs26, 1;
	st.shared.u8 	[%r112], %rs26;
	add.s32 	%r321, %r373, 1;
	rem.s32 	%r373, %r321, %r168;
$L__BB3_59:
	add.s32 	%r322, %r110, 1;
	rem.s32 	%r115, %r322, %r168;
	cvt.s64.s32 	%rd117, %r115;
	add.s64 	%rd118, %rd117, %rd5;
	shl.b64 	%rd119, %rd118, 2;
	add.s64 	%rd120, %rd1, %rd119;
	ld.global.u32 	%r116, [%rd120];
	add.s32 	%r117, %r16, %r116;
	ld.shared.u8 	%rs27, [%r117];
	setp.ne.s16 	%p44, %rs27, 0;
	@%p44 bra 	$L__BB3_61;
	mul.wide.s32 	%rd121, %r373, 4;
	add.s64 	%rd122, %rd6, %rd121;
	st.global.u32 	[%rd122], %r116;
	mov.b16 	%rs28, 1;
	st.shared.u8 	[%r117], %rs28;
	add.s32 	%r323, %r373, 1;
	rem.s32 	%r373, %r323, %r168;
$L__BB3_61:
	add.s32 	%r324, %r115, 1;
	rem.s32 	%r382, %r324, %r168;
	cvt.s64.s32 	%rd123, %r382;
	add.s64 	%rd124, %rd123, %rd5;
	shl.b64 	%rd125, %rd124, 2;
	add.s64 	%rd126, %rd1, %rd125;
	ld.global.u32 	%r121, [%rd126];
	add.s32 	%r122, %r16, %r121;
	ld.shared.u8 	%rs29, [%r122];
	setp.ne.s16 	%p45, %rs29, 0;
	@%p45 bra 	$L__BB3_63;
	mul.wide.s32 	%rd127, %r373, 4;
	add.s64 	%rd128, %rd6, %rd127;
	st.global.u32 	[%rd128], %r121;
	mov.b16 	%rs30, 1;
	st.shared.u8 	[%r122], %rs30;
	add.s32 	%r325, %r373, 1;
	rem.s32 	%r373, %r325, %r168;
$L__BB3_63:
	setp.eq.s32 	%p46, %r104, 0;
	mov.u32 	%r398, %r13;
	mov.u32 	%r399, %r9;
	mov.u32 	%r400, %r8;
	@%p46 bra 	$L__BB3_72;
	setp.eq.s32 	%p47, %r104, 1;
	@%p47 bra 	$L__BB3_69;
	add.s32 	%r326, %r382, 1;
	rem.s32 	%r126, %r326, %r168;
	cvt.s64.s32 	%rd129, %r126;
	add.s64 	%rd130, %rd129, %rd5;
	shl.b64 	%rd131, %rd130, 2;
	add.s64 	%rd132, %rd1, %rd131;
	ld.global.u32 	%r127, [%rd132];
	add.s32 	%r128, %r16, %r127;
	ld.shared.u8 	%rs31, [%r128];
	setp.ne.s16 	%p48, %rs31, 0;
	@%p48 bra 	$L__BB3_67;
	mul.wide.s32 	%rd133, %r373, 4;
	add.s64 	%rd134, %rd6, %rd133;
	st.global.u32 	[%rd134], %r127;
	mov.b16 	%rs32, 1;
	st.shared.u8 	[%r128], %rs32;
	add.s32 	%r327, %r373, 1;
	rem.s32 	%r373, %r327, %r168;
$L__BB3_67:
	add.s32 	%r328, %r126, 1;
	rem.s32 	%r382, %r328, %r168;
	cvt.s64.s32 	%rd135, %r382;
	add.s64 	%rd136, %rd135, %rd5;
	shl.b64 	%rd137, %rd136, 2;
	add.s64 	%rd138, %rd1, %rd137;
	ld.global.u32 	%r132, [%rd138];
	add.s32 	%r133, %r16, %r132;
	ld.shared.u8 	%rs33, [%r133];
	setp.ne.s16 	%p49, %rs33, 0;
	@%p49 bra 	$L__BB3_69;
	mul.wide.s32 	%rd139, %r373, 4;
	add.s64 	%rd140, %rd6, %rd139;
	st.global.u32 	[%rd140], %r132;
	mov.b16 	%rs34, 1;
	st.shared.u8 	[%r133], %rs34;
	add.s32 	%r329, %r373, 1;
	rem.s32 	%r373, %r329, %r168;
$L__BB3_69:
	and.b32  	%r330, %r168, 1;
	setp.eq.b32 	%p50, %r330, 1;
	not.pred 	%p51, %p50;
	mov.u32 	%r398, %r13;
	mov.u32 	%r399, %r9;
	mov.u32 	%r400, %r8;
	@%p51 bra 	$L__BB3_72;
	add.s32 	%r331, %r382, 1;
	rem.s32 	%r332, %r331, %r168;
	cvt.s64.s32 	%rd141, %r332;
	add.s64 	%rd142, %rd141, %rd5;
	shl.b64 	%rd143, %rd142, 2;
	add.s64 	%rd144, %rd1, %rd143;
	ld.global.u32 	%r137, [%rd144];
	add.s32 	%r138, %r16, %r137;
	ld.shared.u8 	%rs35, [%r138];
	setp.ne.s16 	%p52, %rs35, 0;
	mov.u32 	%r398, %r13;
	mov.u32 	%r399, %r9;
	mov.u32 	%r400, %r8;
	@%p52 bra 	$L__BB3_72;
	mul.wide.s32 	%rd145, %r373, 4;
	add.s64 	%rd146, %rd6, %rd145;
	st.global.u32 	[%rd146], %r137;
	mov.b16 	%rs36, 1;
	st.shared.u8 	[%r138], %rs36;
	mov.u32 	%r398, %r13;
	mov.u32 	%r399, %r9;
	mov.u32 	%r400, %r8;
$L__BB3_72:
	shr.u32 	%r333, %r400, 2;
	xor.b32  	%r334, %r333, %r400;
	shl.b32 	%r335, %r396, 4;
	shl.b32 	%r336, %r334, 1;
	xor.b32  	%r337, %r335, %r336;
	xor.b32  	%r338, %r337, %r396;
	xor.b32  	%r156, %r338, %r334;
	add.s32 	%r407, %r401, 362437;
	add.s32 	%r339, %r156, %r407;
	cvt.rn.f32.u32 	%f4, %r339;
	fma.rn.f32 	%f5, %f4, 0f2F800000, 0f2F000000;
	cvt.f64.f32 	%fd3, %f5;
	setp.geu.f64 	%p53, %fd3, 0d3FB999999999999A;
	mov.u32 	%r402, %r156;
	mov.u32 	%r403, %r396;
	mov.u32 	%r404, %r397;
	@%p53 bra 	$L__BB3_74;
	shr.u32 	%r340, %r399, 2;
	xor.b32  	%r341, %r340, %r399;
	shl.b32 	%r342, %r156, 4;
	shl.b32 	%r343, %r341, 1;
	xor.b32  	%r344, %r343, %r342;
	xor.b32  	%r345, %r344, %r341;
	xor.b32  	%r403, %r345, %r156;
	add.s32 	%r346, %r401, %r403;
	add.s32 	%r347, %r346, 724874;
	rem.u32 	%r348, %r347, %r168;
	shr.u32 	%r349, %r398, 2;
	xor.b32  	%r350, %r349, %r398;
	shl.b32 	%r351, %r403, 4;
	shl.b32 	%r352, %r350, 1;
	xor.b32  	%r353, %r352, %r351;
	xor.b32  	%r354, %r353, %r350;
	xor.b32  	%r402, %r354, %r403;
	add.s32 	%r407, %r401, 1087311;
	add.s32 	%r355, %r402, %r407;
	rem.u32 	%r356, %r355, %r168;
	mul.wide.s32 	%rd147, %r348, 4;
	add.s64 	%rd148, %rd6, %rd147;
	ld.global.u32 	%r357, [%rd148];
	mul.wide.s32 	%rd149, %r356, 4;
	add.s64 	%rd150, %rd6, %rd149;
	ld.global.u32 	%r358, [%rd150];
	st.global.u32 	[%rd148], %r358;
	st.global.u32 	[%rd150], %r357;
	mov.u32 	%r404, %r156;
	mov.u32 	%r398, %r396;
	mov.u32 	%r399, %r397;
$L__BB3_74:
	st.global.v2.u32 	[%rd3], {%r407, %r399};
	st.global.v2.u32 	[%rd3+8], {%r398, %r404};
	st.global.v2.u32 	[%rd3+16], {%r403, %r402};
	st.global.v2.u32 	[%rd3+24], {%r4, %r5};
	st.global.f32 	[%rd3+32], %f1;
	st.global.f64 	[%rd3+40], %fd1;
$L__BB3_75:
	ret;

}


// ===== COMPILED SASS (sm_100) =====

	.target	sm_100

	.elftype	@"ET_EXEC"


//--------------------- .note.nv.tkinfo           --------------------------
	.section	.note.nv.tkinfo,"",@"SHT_NOTE"
	.sectionflags	@"SHF_NOTE_NV_TKINFO"
	.tkinfo
        /*0018*/ 	.word	0x00000002
        /*0030*/ 	.string	""
        /*0030*/ 	.string	"ptxas"
        /*0030*/ 	.string	"Cuda compilation tools, release 13.0, V13.0.88"
        /*0030*/ 	.string	"Build cuda_13.0.r13.0/compiler.36424714_0"
        /*0030*/ 	.string	"-arch sm_100 -m 64 "



//--------------------- .note.nv.cuinfo           --------------------------
	.section	.note.nv.cuinfo,"",@"SHT_NOTE"
	.sectionflags	@"SHF_NOTE_NV_CUINFO"
        /*0018*/ 	.short	0x0002
        /*001a*/ 	.short	0x0064
        /*001c*/ 	.short	0x0082
	.zero		2


//--------------------- .nv.info                  --------------------------
	.section	.nv.info,"",@"SHT_CUDA_INFO"
	.align	4


	//----- nvinfo : EIATTR_REGCOUNT
	.align		4
        /*0000*/ 	.byte	0x04, 0x2f
        /*0002*/ 	.short	(.L_10 - .L_9)
	.align		4
.L_9:
        /*0004*/ 	.word	index@(_Z7initRNGP17curandStateXORWOWim)
        /*0008*/ 	.word	0x0000001f


	//----- nvinfo : EIATTR_FRAME_SIZE
	.align		4
.L_10:
        /*000c*/ 	.byte	0x04, 0x11
        /*000e*/ 	.short	(.L_12 - .L_11)
	.align		4
.L_11:
        /*0010*/ 	.word	index@(_Z7initRNGP17curandStateXORWOWim)
        /*0014*/ 	.word	0x00000000


	//----- nvinfo : EIATTR_REGCOUNT
	.align		4
.L_12:
        /*0018*/ 	.byte	0x04, 0x2f
        /*001a*/ 	.short	(.L_14 - .L_13)
	.align		4
.L_13:
        /*001c*/ 	.word	index@(_Z10gpuFitnessPiS_S_ii)
        /*0020*/ 	.word	0x00000020


	//----- nvinfo : EIATTR_FRAME_SIZE
	.align		4
.L_14:
        /*0024*/ 	.byte	0x04, 0x11
        /*0026*/ 	.short	(.L_16 - .L_15)
	.align		4
.L_15:
        /*0028*/ 	.word	index@(_Z10gpuFitnessPiS_S_ii)
        /*002c*/ 	.word	0x00000000


	//----- nvinfo : EIATTR_REGCOUNT
	.align		4
.L_16:
        /*0030*/ 	.byte	0x04, 0x2f
        /*0032*/ 	.short	(.L_18 - .L_17)
	.align		4
.L_17:
        /*0034*/ 	.word	index@(_Z8initRandP17curandStateXORWOWim)
        /*0038*/ 	.word	0x0000001f


	//----- nvinfo : EIATTR_FRAME_SIZE
	.align		4
.L_18:
        /*003c*/ 	.byte	0x04, 0x11
        /*003e*/ 	.short	(.L_20 - .L_19)
	.align		4
.L_19:
        /*0040*/ 	.word	index@(_Z8initRandP17curandStateXORWOWim)
        /*0044*/ 	.word	0x00000000


	//----- nvinfo : EIATTR_REGCOUNT
	.align		4
.L_20:
        /*0048*/ 	.byte	0x04, 0x2f
        /*004a*/ 	.short	(.L_22 - .L_21)
	.align		4
.L_21:
        /*004c*/ 	.word	index@(_Z8gpuBreedPiS_S_iiiP17curandStateXORWOW)
        /*0050*/ 	.word	0x00000028


	//----- nvinfo : EIATTR_FRAME_SIZE
	.align		4
.L_22:
        /*0054*/ 	.byte	0x04, 0x11
        /*0056*/ 	.short	(.L_24 - .L_23)
	.align		4
.L_23:
        /*0058*/ 	.word	index@(_Z8gpuBreedPiS_S_iiiP17curandStateXORWOW)
        /*005c*/ 	.word	0x00000000


	//----- nvinfo : EIATTR_MIN_STACK_SIZE
	.align		4
.L_24:
        /*0060*/ 	.byte	0x04, 0x12
        /*0062*/ 	.short	(.L_26 - .L_25)
	.align		4
.L_25:
        /*0064*/ 	.word	index@(_Z8gpuBreedPiS_S_iiiP17curandStateXORWOW)
        /*0068*/ 	.word	0x00000000


	//----- nvinfo : EIATTR_MIN_STACK_SIZE
	.align		4
.L_26:
        /*006c*/ 	.byte	0x04, 0x12
        /*006e*/ 	.short	(.L_28 - .L_27)
	.align		4
.L_27:
        /*0070*/ 	.word	index@(_Z8initRandP17curandStateXORWOWim)
        /*0074*/ 	.word	0x00000000


	//----- nvinfo : EIATTR_MIN_STACK_SIZE
	.align		4
.L_28:
        /*0078*/ 	.byte	0x04, 0x12
        /*007a*/ 	.short	(.L_30 - .L_29)
	.align		4
.L_29:
        /*007c*/ 	.word	index@(_Z10gpuFitnessPiS_S_ii)
        /*0080*/ 	.word	0x00000000


	//----- nvinfo : EIATTR_MIN_STACK_SIZE
	.align		4
.L_30:
        /*0084*/ 	.byte	0x04, 0x12
        /*0086*/ 	.short	(.L_32 - .L_31)
	.align		4
.L_31:
        /*0088*/ 	.word	index@(_Z7initRNGP17curandStateXORWOWim)
        /*008c*/ 	.word	0x00000000
.L_32:


//--------------------- .nv.compat                --------------------------
	.section	.nv.compat,"",@"SHT_CUDA_COMPAT_INFO"
	.align	4
        /*0000*/ 	.byte	0x02, 0x09, 0x00, 0x00, 0x02, 0x02, 0x01, 0x00, 0x02, 0x05, 0x05, 0x00, 0x03, 0x07, 0x01, 0x01
        /*0010*/ 	.byte	0x02, 0x03, 0x00, 0x00, 0x02, 0x06, 0x01, 0x00, 0x04, 0x0b, 0x08, 0x00, 0x01, 0x00, 0x00, 0x00
        /*0020*/ 	.byte	0x00, 0x00, 0x00, 0x00


//--------------------- .nv.info._Z8gpuBreedPiS_S_iiiP17curandStateXORWOW --------------------------
	.section	.nv.info._Z8gpuBreedPiS_S_iiiP17curandStateXORWOW,"",@"SHT_CUDA_INFO"
	.sectionflags	@""
	.align	4


	//----- nvinfo : EIATTR_CUDA_API_VERSION
	.align		4
        /*0000*/ 	.byte	0x04, 0x37
        /*0002*/ 	.short	(.L_34 - .L_33)
.L_33:
        /*0004*/ 	.word	0x00000082


	//----- nvinfo : EIATTR_KPARAM_INFO
	.align		4
.L_34:
        /*0008*/ 	.byte	0x04, 0x17
        /*000a*/ 	.short	(.L_36 - .L_35)
.L_35:
        /*000c*/ 	.word	0x00000000
        /*0010*/ 	.short	0x0006
        /*0012*/ 	.short	0x0028
        /*0014*/ 	.byte	0x00, 0xf5, 0x21, 0x00


	//----- nvinfo : EIATTR_KPARAM_INFO
	.align		4
.L_36:
        /*0018*/ 	.byte	0x04, 0x17
        /*001a*/ 	.short	(.L_38 - .L_37)
.L_37:
        /*001c*/ 	.word	0x00000000
        /*0020*/ 	.short	0x0005
        /*0022*/ 	.short	0x0020
        /*0024*/ 	.byte	0x00, 0xf0, 0x11, 0x00


	//----- nvinfo : EIATTR_KPARAM_INFO
	.align		4
.L_38:
        /*0028*/ 	.byte	0x04, 0x17
        /*002a*/ 	.short	(.L_40 - .L_39)
.L_39:
        /*002c*/ 	.word	0x00000000
        /*0030*/ 	.short	0x0004
        /*0032*/ 	.short	0x001c
        /*0034*/ 	.byte	0x00, 0xf0, 0x11, 0x00


	//----- nvinfo : EIATTR_KPARAM_INFO
	.align		4
.L_40:
        /*0038*/ 	.byte	0x04, 0x17
        /*003a*/ 	.short	(.L_42 - .L_41)
.L_41:
        /*003c*/ 	.word	0x00000000
        /*0040*/ 	.short	0x0003
        /*0042*/ 	.short	0x0018
        /*0044*/ 	.byte	0x00, 0xf0, 0x11, 0x00


	//----- nvinfo : EIATTR_KPARAM_INFO
	.align		4
.L_42:
        /*0048*/ 	.byte	0x04, 0x17
        /*004a*/ 	.short	(.L_44 - .L_43)
.L_43:
        /*004c*/ 	.word	0x00000000
        /*0050*/ 	.short	0x0002
        /*0052*/ 	.short	0x0010
        /*0054*/ 	.byte	0x00, 0xf5, 0x21, 0x00


	//----- nvinfo : EIATTR_KPARAM_INFO
	.align		4
.L_44:
        /*0058*/ 	.byte	0x04, 0x17
        /*005a*/ 	.short	(.L_46 - .L_45)
.L_45:
        /*005c*/ 	.word	0x00000000
        /*0060*/ 	.short	0x0001
        /*0062*/ 	.short	0x0008
        /*0064*/ 	.byte	0x00, 0xf5, 0x21, 0x00


	//----- nvinfo : EIATTR_KPARAM_INFO
	.align		4
.L_46:
        /*0068*/ 	.byte	0x04, 0x17
        /*006a*/ 	.short	(.L_48 - .L_47)
.L_47:
        /*006c*/ 	.word	0x00000000
        /*0070*/ 	.short	0x0000
        /*0072*/ 	.short	0x0000
        /*0074*/ 	.byte	0x00, 0xf5, 0x21, 0x00


	//----- nvinfo : EIATTR_SPARSE_MMA_MASK
	.align		4
.L_48:
        /*0078*/ 	.byte	0x03, 0x50
        /*007a*/ 	.short	0x0000


	//----- nvinfo : EIATTR_MAXREG_COUNT
	.align		4
        /*007c*/ 	.byte	0x03, 0x1b
        /*007e*/ 	.short	0x00ff


	//----- nvinfo : EIATTR_MERCURY_ISA_VERSION
	.align		4
        /*0080*/ 	.byte	0x03, 0x5f
        /*0082*/ 	.short	0x0101


	//----- nvinfo : EIATTR_VRC_CTA_INIT_COUNT
	.align		4
        /*0084*/ 	.byte	0x02, 0x4a
	.zero		1
	.zero		1


	//----- nvinfo : EIATTR_EXIT_INSTR_OFFSETS
	.align		4
        /*0088*/ 	.byte	0x04, 0x1c
        /*008a*/ 	.short	(.L_50 - .L_49)


	//   ....[0]....
.L_49:
        /*008c*/ 	.word	0x00000090


	//   ....[1]....
        /*0090*/ 	.word	0x00005dc0


	//----- nvinfo : EIATTR_CRS_STACK_SIZE
	.align		4
.L_50:
        /*0094*/ 	.byte	0x04, 0x1e
        /*0096*/ 	.short	(.L_52 - .L_51)
.L_51:
        /*0098*/ 	.word	0x00000000


	//----- nvinfo : EIATTR_CBANK_PARAM_SIZE
	.align		4
.L_52:
        /*009c*/ 	.byte	0x03, 0x19
        /*009e*/ 	.short	0x0030


	//----- nvinfo : EIATTR_PARAM_CBANK
	.align		4
        /*00a0*/ 	.byte	0x04, 0x0a
        /*00a2*/ 	.short	(.L_54 - .L_53)
	.align		4
.L_53:
        /*00a4*/ 	.word	index@(.nv.constant0._Z8gpuBreedPiS_S_iiiP17curandStateXORWOW)
        /*00a8*/ 	.short	0x0380
        /*00aa*/ 	.short	0x0030


	//----- nvinfo : EIATTR_SW_WAR
	.align		4
.L_54:
        /*00ac*/ 	.byte	0x04, 0x36
        /*00ae*/ 	.short	(.L_56 - .L_55)
.L_55:
        /*00b0*/ 	.word	0x00000008
.L_56:


//--------------------- .nv.info._Z8initRandP17curandStateXORWOWim --------------------------
	.section	.nv.info._Z8initRandP17curandStateXORWOWim,"",@"SHT_CUDA_INFO"
	.sectionflags	@""
	.align	4


	//----- nvinfo : EIATTR_CUDA_API_VERSION
	.align		4
        /*0000*/ 	.byte	0x04, 0x37
        /*0002*/ 	.short	(.L_58 - .L_57)
.L_57:
        /*0004*/ 	.word	0x00000082


	//----- nvinfo : EIATTR_KPARAM_INFO
	.align		4
.L_58:
        /*0008*/ 	.byte	0x04, 0x17
        /*000a*/ 	.short	(.L_60 - .L_59)
.L_59:
        /*000c*/ 	.word	0x00000000
        /*0010*/ 	.short	0x0002
        /*0012*/ 	.short	0x0010
        /*0014*/ 	.byte	0x00, 0xf0, 0x21, 0x00


	//----- nvinfo : EIATTR_KPARAM_INFO
	.align		4
.L_60:
        /*0018*/ 	.byte	0x04, 0x17
        /*001a*/ 	.short	(.L_62 - .L_61)
.L_61:
        /*001c*/ 	.word	0x00000000
        /*0020*/ 	.short	0x0001
        /*0022*/ 	.short	0x0008
        /*0024*/ 	.byte	0x00, 0xf0, 0x11, 0x00


	//----- nvinfo : EIATTR_KPARAM_INFO
	.align		4
.L_62:
        /*0028*/ 	.byte	0x04, 0x17
        /*002a*/ 	.short	(.L_64 - .L_63)
.L_63:
        /*002c*/ 	.word	0x00000000
        /*0030*/ 	.short	0x0000
        /*0032*/ 	.short	0x0000
        /*0034*/ 	.byte	0x00, 0xf5, 0x21, 0x00


	//----- nvinfo : EIATTR_SPARSE_MMA_MASK
	.align		4
.L_64:
        /*0038*/ 	.byte	0x03, 0x50
        /*003a*/ 	.short	0x0000


	//----- nvinfo : EIATTR_MAXREG_COUNT
	.align		4
        /*003c*/ 	.byte	0x03, 0x1b
        /*003e*/ 	.short	0x00ff


	//----- nvinfo : EIATTR_MERCURY_ISA_VERSION
	.align		4
        /*0040*/ 	.byte	0x03, 0x5f
        /*0042*/ 	.short	0x0101


	//----- nvinfo : EIATTR_VRC_CTA_INIT_COUNT
	.align		4
        /*0044*/ 	.byte	0x02, 0x4a
	.zero		1
	.zero		1


	//----- nvinfo : EIATTR_EXIT_INSTR_OFFSETS
	.align		4
        /*0048*/ 	.byte	0x04, 0x1c
        /*004a*/ 	.short	(.L_66 - .L_65)


	//   ....[0]....
.L_65:
        /*004c*/ 	.word	0x00000070


	//   ....[1]....
        /*0050*/ 	.word	0x00000f00


	//----- nvinfo : EIATTR_CRS_STACK_SIZE
	.align		4
.L_66:
        /*0054*/ 	.byte	0x04, 0x1e
        /*0056*/ 	.short	(.L_68 - .L_67)
.L_67:
        /*0058*/ 	.word	0x00000000


	//----- nvinfo : EIATTR_CBANK_PARAM_SIZE
	.align		4
.L_68:
        /*005c*/ 	.byte	0x03, 0x19
        /*005e*/ 	.short	0x0018


	//----- nvinfo : EIATTR_PARAM_CBANK
	.align		4
        /*0060*/ 	.byte	0x04, 0x0a
        /*0062*/ 	.short	(.L_70 - .L_69)
	.align		4
.L_69:
        /*0064*/ 	.word	index@(.nv.constant0._Z8initRandP17curandStateXORWOWim)
        /*0068*/ 	.short	0x0380
        /*006a*/ 	.short	0x0018


	//----- nvinfo : EIATTR_SW_WAR
	.align		4
.L_70:
        /*006c*/ 	.byte	0x04, 0x36
        /*006e*/ 	.short	(.L_72 - .L_71)
.L_71:
        /*0070*/ 	.word	0x00000008
.L_72:


//--------------------- .nv.info._Z10gpuFitnessPiS_S_ii --------------------------
	.section	.nv.info._Z10gpuFitnessPiS_S_ii,"",@"SHT_CUDA_INFO"
	.sectionflags	@""
	.align	4


	//----- nvinfo : EIATTR_CUDA_API_VERSION
	.align		4
        /*0000*/ 	.byte	0x04, 0x37
        /*0002*/ 	.short	(.L_74 - .L_73)
.L_73:
        /*0004*/ 	.word	0x00000082


	//----- nvinfo : EIATTR_KPARAM_INFO
	.align		4
.L_74:
        /*0008*/ 	.byte	0x04, 0x17
        /*000a*/ 	.short	(.L_76 - .L_75)
.L_75:
        /*000c*/ 	.word	0x00000000
        /*0010*/ 	.short	0x0004
        /*0012*/ 	.short	0x001c
        /*0014*/ 	.byte	0x00, 0xf0, 0x11, 0x00


	//----- nvinfo : EIATTR_KPARAM_INFO
	.align		4
.L_76:
        /*0018*/ 	.byte	0x04, 0x17
        /*001a*/ 	.short	(.L_78 - .L_77)
.L_77:
        /*001c*/ 	.word	0x00000000
        /*0020*/ 	.short	0x0003
        /*0022*/ 	.short	0x0018
        /*0024*/ 	.byte	0x00, 0xf0, 0x11, 0x00


	//----- nvinfo : EIATTR_KPARAM_INFO
	.align		4
.L_78:
        /*0028*/ 	.byte	0x04, 0x17
        /*002a*/ 	.short	(.L_80 - .L_79)
.L_79:
        /*002c*/ 	.word	0x00000000
        /*0030*/ 	.short	0x0002
        /*0032*/ 	.short	0x0010
        /*0034*/ 	.byte	0x00, 0xf5, 0x21, 0x00


	//----- nvinfo : EIATTR_KPARAM_INFO
	.align		4
.L_80:
        /*0038*/ 	.byte	0x04, 0x17
        /*003a*/ 	.short	(.L_82 - .L_81)
.L_81:
        /*003c*/ 	.word	0x00000000
        /*0040*/ 	.short	0x0001
        /*0042*/ 	.short	0x0008
        /*0044*/ 	.byte	0x00, 0xf5, 0x21, 0x00


	//----- nvinfo : EIATTR_KPARAM_INFO
	.align		4
.L_82:
        /*0048*/ 	.byte	0x04, 0x17
        /*004a*/ 	.short	(.L_84 - .L_83)
.L_83:
        /*004c*/ 	.word	0x00000000
        /*0050*/ 	.short	0x0000
        /*0052*/ 	.short	0x0000
        /*0054*/ 	.byte	0x00, 0xf5, 0x21, 0x00


	//----- nvinfo : EIATTR_SPARSE_MMA_MASK
	.align		4
.L_84:
        /*0058*/ 	.byte	0x03, 0x50
        /*005a*/ 	.short	0x0000


	//----- nvinfo : EIATTR_MAXREG_COUNT
	.align		4
        /*005c*/ 	.byte	0x03, 0x1b
        /*005e*/ 	.short	0x00ff


	//----- nvinfo : EIATTR_MERCURY_ISA_VERSION
	.align		4
        /*0060*/ 	.byte	0x03, 0x5f
        /*0062*/ 	.short	0x0101


	//----- nvinfo : EIATTR_VRC_CTA_INIT_COUNT
	.align		4
        /*0064*/ 	.byte	0x02, 0x4a
	.zero		1
	.zero		1


	//----- nvinfo : EIATTR_EXIT_INSTR_OFFSETS
	.align		4
        /*0068*/ 	.byte	0x04, 0x1c
        /*006a*/ 	.short	(.L_86 - .L_85)


	//   ....[0]....
.L_85:
        /*006c*/ 	.word	0x00000070


	//   ....[1]....
        /*0070*/ 	.word	0x00000920


	//----- nvinfo : EIATTR_CBANK_PARAM_SIZE
	.align		4
.L_86:
        /*0074*/ 	.byte	0x03, 0x19
        /*0076*/ 	.short	0x0020


	//----- nvinfo : EIATTR_PARAM_CBANK
	.align		4
        /*0078*/ 	.byte	0x04, 0x0a
        /*007a*/ 	.short	(.L_88 - .L_87)
	.align		4
.L_87:
        /*007c*/ 	.word	index@(.nv.constant0._Z10gpuFitnessPiS_S_ii)
        /*0080*/ 	.short	0x0380
        /*0082*/ 	.short	0x0020


	//----- nvinfo : EIATTR_SW_WAR
	.align		4
.L_88:
        /*0084*/ 	.byte	0x04, 0x36
        /*0086*/ 	.short	(.L_90 - .L_89)
.L_89:
        /*0088*/ 	.word	0x00000008
.L_90:


//--------------------- .nv.info._Z7initRNGP17curandStateXORWOWim --------------------------
	.section	.nv.info._Z7initRNGP17curandStateXORWOWim,"",@"SHT_CUDA_INFO"
	.sectionflags	@""
	.align	4


	//----- nvinfo : EIATTR_CUDA_API_VERSION
	.align		4
        /*0000*/ 	.byte	0x04, 0x37
        /*0002*/ 	.short	(.L_92 - .L_91)
.L_91:
        /*0004*/ 	.word	0x00000082


	//----- nvinfo : EIATTR_KPARAM_INFO
	.align		4
.L_92:
        /*0008*/ 	.byte	0x04, 0x17
        /*000a*/ 	.short	(.L_94 - .L_93)
.L_93:
        /*000c*/ 	.word	0x00000000
        /*0010*/ 	.short	0x0002
        /*0012*/ 	.short	0x0010
        /*0014*/ 	.byte	0x00, 0xf0, 0x21, 0x00


	//----- nvinfo : EIATTR_KPARAM_INFO
	.align		4
.L_94:
        /*0018*/ 	.byte	0x04, 0x17
        /*001a*/ 	.short	(.L_96 - .L_95)
.L_95:
        /*001c*/ 	.word	0x00000000
        /*0020*/ 	.short	0x0001
        /*0022*/ 	.short	0x0008
        /*0024*/ 	.byte	0x00, 0xf0, 0x11, 0x00


	//----- nvinfo : EIATTR_KPARAM_INFO
	.align		4
.L_96:
        /*0028*/ 	.byte	0x04, 0x17
        /*002a*/ 	.short	(.L_98 - .L_97)
.L_97:
        /*002c*/ 	.word	0x00000000
        /*0030*/ 	.short	0x0000
        /*0032*/ 	.short	0x0000
        /*0034*/ 	.byte	0x00, 0xf5, 0x21, 0x00


	//----- nvinfo : EIATTR_SPARSE_MMA_MASK
	.align		4
.L_98:
        /*0038*/ 	.byte	0x03, 0x50
        /*003a*/ 	.short	0x0000


	//----- nvinfo : EIATTR_MAXREG_COUNT
	.align		4
        /*003c*/ 	.byte	0x03, 0x1b
        /*003e*/ 	.short	0x00ff


	//----- nvinfo : EIATTR_MERCURY_ISA_VERSION
	.align		4
        /*0040*/ 	.byte	0x03, 0x5f
        /*0042*/ 	.short	0x0101


	//----- nvinfo : EIATTR_VRC_CTA_INIT_COUNT
	.align		4
        /*0044*/ 	.byte	0x02, 0x4a
	.zero		1
	.zero		1


	//----- nvinfo : EIATTR_EXIT_INSTR_OFFSETS
	.align		4
        /*0048*/ 	.byte	0x04, 0x1c
        /*004a*/ 	.short	(.L_100 - .L_99)


	//   ....[0]....
.L_99:
        /*004c*/ 	.word	0x00000070


	//   ....[1]....
        /*0050*/ 	.word	0x00000f00


	//----- nvinfo : EIATTR_CRS_STACK_SIZE
	.align		4
.L_100:
        /*0054*/ 	.byte	0x04, 0x1e
        /*0056*/ 	.short	(.L_102 - .L_101)
.L_101:
        /*0058*/ 	.word	0x00000000


	//----- nvinfo : EIATTR_CBANK_PARAM_SIZE
	.align		4
.L_102:
        /*005c*/ 	.byte	0x03, 0x19
        /*005e*/ 	.short	0x0018


	//----- nvinfo : EIATTR_PARAM_CBANK
	.align		4
        /*0060*/ 	.byte	0x04, 0x0a
        /*0062*/ 	.short	(.L_104 - .L_103)
	.align		4
.L_103:
        /*0064*/ 	.word	index@(.nv.constant0._Z7initRNGP17curandStateXORWOWim)
        /*0068*/ 	.short	0x0380
        /*006a*/ 	.short	0x0018


	//----- nvinfo : EIATTR_SW_WAR
	.align		4
.L_104:
        /*006c*/ 	.byte	0x04, 0x36
        /*006e*/ 	.short	(.L_106 - .L_105)
.L_105:
        /*0070*/ 	.word	0x00000008
.L_106:


//--------------------- .nv.callgraph             --------------------------
	.section	.nv.callgraph,"",@"SHT_CUDA_CALLGRAPH"
	.align	4
	.sectionentsize	8
	.align		4
        /*0000*/ 	.word	0x00000000
	.align		4
        /*0004*/ 	.word	0xffffffff
	.align		4
        /*0008*/ 	.word	0x00000000
	.align		4
        /*000c*/ 	.word	0xfffffffe
	.align		4
        /*0010*/ 	.word	0x00000000
	.align		4
        /*0014*/ 	.word	0xfffffffd
	.align		4
        /*0018*/ 	.word	0x00000000
	.align		4
        /*001c*/ 	.word	0xfffffffc


//--------------------- .nv.constant4             --------------------------
	.section	.nv.constant4,"a",@progbits
	.align	8
	.align		8
.nv.constant4:
        /*0000*/ 	.dword	precalc_xorwow_matrix
	.align		8
        /*0008*/ 	.dword	precalc_xorwow_offset_matrix
	.align		8
        /*0010*/ 	.dword	mrg32k3aM1
	.align		8
        /*0018*/ 	.dword	mrg32k3aM2
	.align		8
        /*0020*/ 	.dword	mrg32k3aM1SubSeq
	.align		8
        /*0028*/ 	.dword	mrg32k3aM2SubSeq
	.align		8
        /*0030*/ 	.dword	mrg32k3aM1Seq
	.align		8
        /*0038*/ 	.dword	mrg32k3aM2Seq


//--------------------- .nv.constant3             --------------------------
	.section	.nv.constant3,"a",@progbits
	.align	8
.nv.constant3:
	.type		__cr_lgamma_table,@object
	.size		__cr_lgamma_table,(.L_8 - __cr_lgamma_table)
__cr_lgamma_table:
        /*0000*/ 	.byte	0x00, 0x00, 0x00, 0x00, 0x00, 0x00, 0x00, 0x00, 0x00, 0x00, 0x00, 0x00, 0x00, 0x00, 0x00, 0x00
        /*0010*/ 	.byte	0xef, 0x39, 0xfa, 0xfe, 0x42, 0x2e, 0xe6, 0x3f, 0x02, 0x20, 0x2a, 0xfa, 0x0b, 0xab, 0xfc, 0x3f
        /*0020*/ 	.byte	0xf9, 0x2c, 0x92, 0x7c, 0xa7, 0x6c, 0x09, 0x40, 0xc9, 0x79, 0x44, 0x3c, 0x64, 0x26, 0x13, 0x40
        /*0030*/ 	.byte	0xca, 0x01, 0xcf, 0x3a, 0x27, 0x51, 0x1a, 0x40, 0x30, 0xcc, 0x2d, 0xf3, 0xe1, 0x0c, 0x21, 0x40
        /*0040*/ 	.byte	0x0d, 0xb7, 0xfc, 0x82, 0x8e, 0x35, 0x25, 0x40
.L_8:


//--------------------- .text._Z8gpuBreedPiS_S_iiiP17curandStateXORWOW --------------------------
	.section	.text._Z8gpuBreedPiS_S_iiiP17curandStateXORWOW,"ax",@progbits
	.align	128
        .global         _Z8gpuBreedPiS_S_iiiP17curandStateXORWOW
        .type           _Z8gpuBreedPiS_S_iiiP17curandStateXORWOW,@function
        .size           _Z8gpuBreedPiS_S_iiiP17curandStateXORWOW,(.L_x_89 - _Z8gpuBreedPiS_S_iiiP17curandStateXORWOW)
        .other          _Z8gpuBreedPiS_S_iiiP17curandStateXORWOW,@"STO_CUDA_ENTRY STV_DEFAULT"
_Z8gpuBreedPiS_S_iiiP17curandStateXORWOW:
.text._Z8gpuBreedPiS_S_iiiP17curandStateXORWOW:
[----:B------:R-:W-:Y:S01]  /*0000*/  LDC R1, c[0x0][0x37c] ;  /* 0x0000df00ff017b82 */ /* 0x000fe20000000800 */
[----:B------:R-:W0:Y:S07]  /*0010*/  S2R R29, SR_TID.X ;  /* 0x00000000001d7919 */ /* 0x000e2e0000002100 */
[----:B------:R-:W0:Y:S01]  /*0020*/  S2UR UR4, SR_CTAID.X ;  /* 0x00000000000479c3 */ /* 0x000e220000002500 */
[----:B------:R-:W1:Y:S01]  /*0030*/  LDCU UR5, c[0x0][0x3a0] ;  /* 0x00007400ff0577ac */ /* 0x000e620008000800 */
[----:B------:R-:W2:Y:S06]  /*0040*/  LDCU UR8, c[0x0][0x398] ;  /* 0x00007300ff0877ac */ /* 0x000eac0008000800 */
[----:B------:R-:W0:Y:S02]  /*0050*/  LDC R0, c[0x0][0x360] ;  /* 0x0000d800ff007b82 */ /* 0x000e240000000800 */
[----:B0-----:R-:W-:-:S05]  /*0060*/  IMAD R11, R0, UR4, R29 ;  /* 0x00000004000b7c24 */ /* 0x001fca000f8e021d */
[----:B-1----:R-:W-:-:S04]  /*0070*/  ISETP.GE.AND P0, PT, R11, UR5, PT ;  /* 0x000000050b007c0c */ /* 0x002fc8000bf06270 */
[----:B--2---:R-:W-:-:S13]  /*0080*/  ISETP.GE.OR P0, PT, R11, UR8, !P0 ;  /* 0x000000080b007c0c */ /* 0x004fda000c706670 */
[----:B------:R-:W-:Y:S05]  /*0090*/  @P0 EXIT ;  /* 0x000000000000094d */ /* 0x000fea0003800000 */
[----:B------:R-:W0:Y:S01]  /*00a0*/  LDC.64 R20, c[0x0][0x3a8] ;  /* 0x0000ea00ff147b82 */ /* 0x000e220000000a00 */
[----:B------:R-:W1:Y:S01]  /*00b0*/  LDCU.64 UR6, c[0x0][0x358] ;  /* 0x00006b00ff0677ac */ /* 0x000e620008000a00 */
[----:B------:R-:W2:Y:S01]  /*00c0*/  I2F.U32.RP R8, UR8 ;  /* 0x0000000800087d06 */ /* 0x000ea20008209000 */
[----:B------:R-:W3:Y:S05]  /*00d0*/  LDCU UR4, c[0x0][0x39c] ;  /* 0x00007380ff0477ac */ /* 0x000eea0008000800 */
[----:B------:R-:W4:Y:S01]  /*00e0*/  LDC.64 R26, c[0x0][0x390] ;  /* 0x0000e400ff1a7b82 */ /* 0x000f220000000a00 */
[----:B0-----:R-:W-:-:S05]  /*00f0*/  IMAD.WIDE R20, R11, 0x30, R20 ;  /* 0x000000300b147825 */ /* 0x001fca00078e0214 */
[----:B-1----:R-:W3:Y:S04]  /*0100*/  LDG.E.64 R24, desc[UR6][R20.64] ;  /* 0x0000000614187981 */ /* 0x002ee8000c1e1b00 */
[----:B------:R-:W4:Y:S04]  /*0110*/  LDG.E.64 R2, desc[UR6][R20.64+0x10] ;  /* 0x0000100614027981 */ /* 0x000f28000c1e1b00 */
[----:B------:R-:W4:Y:S01]  /*0120*/  LDG.E.64 R4, desc[UR6][R20.64+0x8] ;  /* 0x0000080614047981 */ /* 0x000f22000c1e1b00 */
[----:B--2---:R-:W0:Y:S03]  /*0130*/  MUFU.RCP R8, R8 ;  /* 0x0000000800087308 */ /* 0x004e260000001000 */
[----:B------:R-:W5:Y:S01]  /*0140*/  LDG.E.64 R18, desc[UR6][R20.64+0x28] ;  /* 0x0000280614127981 */ /* 0x000f62000c1e1b00 */
[----:B---3--:R-:W-:-:S04]  /*0150*/  SHF.R.U32.HI R0, RZ, 0x2, R25 ;  /* 0x00000002ff007819 */ /* 0x008fc80000011619 */
[----:B------:R-:W-:Y:S01]  /*0160*/  LOP3.LUT R0, R0, R25, RZ, 0x3c, !PT ;  /* 0x0000001900007212 */ /* 0x000fe200078e3cff */
[----:B----4-:R-:W-:Y:S01]  /*0170*/  IMAD.SHL.U32 R6, R3, 0x10, RZ ;  /* 0x0000001003067824 */ /* 0x010fe200078e00ff */
[----:B------:R-:W-:-:S03]  /*0180*/  SHF.R.U32.HI R9, RZ, 0x2, R4 ;  /* 0x00000002ff097819 */ /* 0x000fc60000011604 */
[----:B------:R-:W-:Y:S01]  /*0190*/  IMAD.SHL.U32 R7, R0, 0x2, RZ ;  /* 0x0000000200077824 */ /* 0x000fe200078e00ff */
[----:B------:R-:W-:Y:S01]  /*01a0*/  LOP3.LUT R4, R9, R4, RZ, 0x3c, !PT ;  /* 0x0000000409047212 */ /* 0x000fe200078e3cff */
[----:B0-----:R-:W-:-:S03]  /*01b0*/  VIADD R9, R8, 0xffffffe ;  /* 0x0ffffffe08097836 */ /* 0x001fc60000000000 */
[----:B------:R-:W-:Y:S01]  /*01c0*/  LOP3.LUT R7, R3, R6, R7, 0x96, !PT ;  /* 0x0000000603077212 */ /* 0x000fe200078e9607 */
[----:B------:R-:W-:Y:S01]  /*01d0*/  IMAD.MOV.U32 R8, RZ, RZ, RZ ;  /* 0x000000ffff087224 */ /* 0x000fe200078e00ff */
[----:B------:R-:W-:Y:S02]  /*01e0*/  SHF.R.U32.HI R6, RZ, 0x2, R5 ;  /* 0x00000002ff067819 */ /* 0x000fe40000011605 */
[----:B------:R-:W-:Y:S01]  /*01f0*/  LOP3.LUT R22, R7, R0, RZ, 0x3c, !PT ;  /* 0x0000000007167212 */ /* 0x000fe200078e3cff */
[----:B------:R-:W-:Y:S01]  /*0200*/  IMAD.SHL.U32 R0, R4, 0x2, RZ ;  /* 0x0000000204007824 */ /* 0x000fe200078e00ff */
[----:B------:R-:W-:Y:S01]  /*0210*/  LOP3.LUT R6, R6, R5, RZ, 0x3c, !PT ;  /* 0x0000000506067212 */ /* 0x000fe200078e3cff */
[----:B------:R-:W0:Y:S02]  /*0220*/  F2I.FTZ.U32.TRUNC.NTZ R9, R9 ;  /* 0x0000000900097305 */ /* 0x000e24000021f000 */
[----:B------:R-:W-:-:S05]  /*0230*/  IMAD.SHL.U32 R7, R22, 0x10, RZ ;  /* 0x0000001016077824 */ /* 0x000fca00078e00ff */
[----:B------:R-:W-:Y:S01]  /*0240*/  LOP3.LUT R7, R4, R0, R7, 0x96, !PT ;  /* 0x0000000004077212 */ /* 0x000fe200078e9607 */
[----:B------:R-:W-:-:S03]  /*0250*/  IMAD.SHL.U32 R0, R6, 0x2, RZ ;  /* 0x0000000206007824 */ /* 0x000fc600078e00ff */
[----:B------:R-:W-:Y:S02]  /*0260*/  LOP3.LUT R23, R7, R22, RZ, 0x3c, !PT ;  /* 0x0000001607177212 */ /* 0x000fe400078e3cff */
[----:B------:R-:W-:Y:S02]  /*0270*/  SHF.R.U32.HI R7, RZ, 0x2, R2 ;  /* 0x00000002ff077819 */ /* 0x000fe40000011602 */
[----:B0-----:R-:W-:Y:S01]  /*0280*/  IADD3 R13, PT, PT, RZ, -R9, RZ ;  /* 0x80000009ff0d7210 */ /* 0x001fe20007ffe0ff */
[----:B------:R-:W-:Y:S01]  /*0290*/  IMAD.SHL.U32 R5, R23, 0x10, RZ ;  /* 0x0000001017057824 */ /* 0x000fe200078e00ff */
[----:B------:R-:W-:Y:S02]  /*02a0*/  LOP3.LUT R2, R7, R2, RZ, 0x3c, !PT ;  /* 0x0000000207027212 */ /* 0x000fe400078e3cff */
[----:B------:R-:W-:Y:S01]  /*02b0*/  IADD3 R4, PT, PT, R24, 0xb0f8a, R23 ;  /* 0x000b0f8a18047810 */ /* 0x000fe20007ffe017 */
[----:B------:R-:W-:Y:S01]  /*02c0*/  IMAD R13, R13, UR8, RZ ;  /* 0x000000080d0d7c24 */ /* 0x000fe2000f8e02ff */
[----:B------:R-:W-:-:S04]  /*02d0*/  LOP3.LUT R0, R6, R0, R5, 0x96, !PT ;  /* 0x0000000006007212 */ /* 0x000fc800078e9605 */
[----:B------:R-:W-:Y:S01]  /*02e0*/  LOP3.LUT R7, R0, R23, RZ, 0x3c, !PT ;  /* 0x0000001700077212 */ /* 0x000fe200078e3cff */
[----:B------:R-:W-:-:S04]  /*02f0*/  IMAD.SHL.U32 R0, R2, 0x2, RZ ;  /* 0x0000000202007824 */ /* 0x000fc800078e00ff */
[----:B------:R-:W-:-:S05]  /*0300*/  IMAD.SHL.U32 R5, R7, 0x10, RZ ;  /* 0x0000001007057824 */ /* 0x000fca00078e00ff */
[----:B------:R-:W-:Y:S01]  /*0310*/  LOP3.LUT R0, R2, R0, R5, 0x96, !PT ;  /* 0x0000000002007212 */ /* 0x000fe200078e9605 */
[----:B------:R-:W-:Y:S01]  /*0320*/  IMAD.HI.U32 R5, R9, R13, R8 ;  /* 0x0000000d09057227 */ /* 0x000fe200078e0008 */
[----:B------:R-:W-:Y:S02]  /*0330*/  IADD3 R8, PT, PT, R24, 0x10974f, R7 ;  /* 0x0010974f18087810 */ /* 0x000fe40007ffe007 */
[----:B------:R-:W-:Y:S02]  /*0340*/  LOP3.LUT R9, R0, R7, RZ, 0x3c, !PT ;  /* 0x0000000700097212 */ /* 0x000fe400078e3cff */
[C---:B------:R-:W-:Y:S01]  /*0350*/  IADD3 R0, PT, PT, R24.reuse, 0x587c5, R22 ;  /* 0x000587c518007810 */ /* 0x040fe20007ffe016 */
[----:B------:R-:W-:Y:S01]  /*0360*/  IMAD.HI.U32 R6, R5, R4, RZ ;  /* 0x0000000405067227 */ /* 0x000fe200078e00ff */
[----:B------:R-:W-:-:S03]  /*0370*/  IADD3 R12, PT, PT, R24, 0x161f14, R9 ;  /* 0x00161f14180c7810 */ /* 0x000fc60007ffe009 */
[----:B------:R-:W-:-:S04]  /*0380*/  IMAD.HI.U32 R2, R5, R0, RZ ;  /* 0x0000000005027227 */ /* 0x000fc800078e00ff */
[----:B------:R-:W-:-:S04]  /*0390*/  IMAD.HI.U32 R10, R5, R8, RZ ;  /* 0x00000008050a7227 */ /* 0x000fc800078e00ff */
[----:B------:R-:W-:Y:S02]  /*03a0*/  IMAD.MOV R15, RZ, RZ, -R6 ;  /* 0x000000ffff0f7224 */ /* 0x000fe400078e0a06 */
[----:B------:R-:W-:Y:S02]  /*03b0*/  IMAD.MOV R13, RZ, RZ, -R2 ;  /* 0x000000ffff0d7224 */ /* 0x000fe400078e0a02 */
[----:B------:R-:W-:Y:S02]  /*03c0*/  IMAD.MOV R17, RZ, RZ, -R10 ;  /* 0x000000ffff117224 */ /* 0x000fe400078e0a0a */
[----:B------:R-:W-:Y:S02]  /*03d0*/  IMAD R4, R15, UR8, R4 ;  /* 0x000000080f047c24 */ /* 0x000fe4000f8e0204 */
[----:B------:R-:W-:-:S03]  /*03e0*/  IMAD.HI.U32 R5, R5, R12, RZ ;  /* 0x0000000c05057227 */ /* 0x000fc600078e00ff */
[----:B------:R-:W-:Y:S01]  /*03f0*/  ISETP.GE.U32.AND P1, PT, R4, UR8, PT ;  /* 0x0000000804007c0c */ /* 0x000fe2000bf26070 */
[----:B------:R-:W-:Y:S02]  /*0400*/  IMAD R0, R13, UR8, R0 ;  /* 0x000000080d007c24 */ /* 0x000fe4000f8e0200 */
[----:B------:R-:W-:Y:S02]  /*0410*/  IMAD R2, R17, UR8, R8 ;  /* 0x0000000811027c24 */ /* 0x000fe4000f8e0208 */
[----:B------:R-:W-:Y:S01]  /*0420*/  IMAD.MOV R5, RZ, RZ, -R5 ;  /* 0x000000ffff057224 */ /* 0x000fe200078e0a05 */
[----:B------:R-:W-:Y:S01]  /*0430*/  ISETP.GE.U32.AND P0, PT, R0, UR8, PT ;  /* 0x0000000800007c0c */ /* 0x000fe2000bf06070 */
[----:B------:R-:W5:Y:S01]  /*0440*/  LDG.E.64 R16, desc[UR6][R20.64+0x18] ;  /* 0x0000180614107981 */ /* 0x000f62000c1e1b00 */
[----:B------:R-:W-:Y:S01]  /*0450*/  ISETP.GE.U32.AND P2, PT, R2, UR8, PT ;  /* 0x0000000802007c0c */ /* 0x000fe2000bf46070 */
[----:B------:R-:W-:Y:S01]  /*0460*/  IMAD R12, R5, UR8, R12 ;  /* 0x00000008050c7c24 */ /* 0x000fe2000f8e020c */
[----:B------:R-:W-:-:S03]  /*0470*/  LOP3.LUT R5, RZ, UR8, RZ, 0x33, !PT ;  /* 0x00000008ff057c12 */ /* 0x000fc6000f8e33ff */
[----:B------:R-:W-:Y:S01]  /*0480*/  @P1 VIADD R4, R4, -UR8 ;  /* 0x8000000804041c36 */ /* 0x000fe20008000000 */
[----:B------:R-:W-:Y:S02]  /*0490*/  ISETP.GE.U32.AND P3, PT, R12, UR8, PT ;  /* 0x000000080c007c0c */ /* 0x000fe4000bf66070 */
[----:B------:R-:W-:-:S03]  /*04a0*/  ISETP.NE.U32.AND P1, PT, RZ, UR8, PT ;  /* 0x00000008ff007c0c */ /* 0x000fc6000bf25070 */
[----:B------:R-:W-:Y:S02]  /*04b0*/  @P0 IADD3 R0, PT, PT, R0, -UR8, RZ ;  /* 0x8000000800000c10 */ /* 0x000fe4000fffe0ff */
[----:B------:R-:W-:Y:S01]  /*04c0*/  @P2 VIADD R2, R2, -UR8 ;  /* 0x8000000802022c36 */ /* 0x000fe20008000000 */
[----:B------:R-:W-:Y:S02]  /*04d0*/  ISETP.GE.U32.AND P2, PT, R4, UR8, PT ;  /* 0x0000000804007c0c */ /* 0x000fe4000bf46070 */
[----:B------:R-:W-:-:S03]  /*04e0*/  ISETP.GE.U32.AND P0, PT, R0, UR8, PT ;  /* 0x0000000800007c0c */ /* 0x000fc6000bf06070 */
[----:B------:R-:W-:Y:S01]  /*04f0*/  @P3 VIADD R12, R12, -UR8 ;  /* 0x800000080c0c3c36 */ /* 0x000fe20008000000 */
[----:B------:R-:W-:-:S04]  /*0500*/  ISETP.GE.U32.AND P3, PT, R2, UR8, PT ;  /* 0x0000000802007c0c */ /* 0x000fc8000bf66070 */
[----:B------:R-:W-:-:S03]  /*0510*/  ISETP.GE.U32.AND P4, PT, R12, UR8, PT ;  /* 0x000000080c007c0c */ /* 0x000fc6000bf86070 */
[----:B------:R-:W-:Y:S02]  /*0520*/  @P2 VIADD R4, R4, -UR8 ;  /* 0x8000000804042c36 */ /* 0x000fe40008000000 */
[----:B------:R-:W-:-:S03]  /*0530*/  @P0 VIADD R0, R0, -UR8 ;  /* 0x8000000800000c36 */ /* 0x000fc60008000000 */
[C---:B------:R-:W-:Y:S01]  /*0540*/  SEL R31, R5.reuse, R4, !P1 ;  /* 0x00000004051f7207 */ /* 0x040fe20004800000 */
[----:B------:R-:W-:Y:S01]  /*0550*/  @P3 VIADD R2, R2, -UR8 ;  /* 0x8000000802023c36 */ /* 0x000fe20008000000 */
[----:B------:R-:W-:-:S03]  /*0560*/  SEL R8, R5, R0, !P1 ;  /* 0x0000000005087207 */ /* 0x000fc60004800000 */
[----:B------:R-:W-:Y:S01]  /*0570*/  @P4 VIADD R12, R12, -UR8 ;  /* 0x800000080c0c4c36 */ /* 0x000fe20008000000 */
[----:B------:R-:W-:Y:S01]  /*0580*/  SEL R13, R5, R2, !P1 ;  /* 0x00000002050d7207 */ /* 0x000fe20004800000 */
[----:B------:R-:W-:-:S03]  /*0590*/  IMAD.WIDE R32, R31, 0x4, R26 ;  /* 0x000000041f207825 */ /* 0x000fc600078e021a */
[----:B------:R-:W-:Y:S01]  /*05a0*/  SEL R0, R5, R12, !P1 ;  /* 0x0000000c05007207 */ /* 0x000fe20004800000 */
[--C-:B------:R-:W-:Y:S01]  /*05b0*/  IMAD.WIDE R36, R8, 0x4, R26.reuse ;  /* 0x0000000408247825 */ /* 0x100fe200078e021a */
[----:B------:R-:W5:Y:S03]  /*05c0*/  LDG.E R5, desc[UR6][R20.64+0x20] ;  /* 0x0000200614057981 */ /* 0x000f66000c1e1900 */
[--C-:B------:R-:W-:Y:S01]  /*05d0*/  IMAD.WIDE R14, R13, 0x4, R26.reuse ;  /* 0x000000040d0e7825 */ /* 0x100fe200078e021a */
[----:B------:R-:W2:Y:S03]  /*05e0*/  LDG.E R4, desc[UR6][R36.64] ;  /* 0x0000000624047981 */ /* 0x000ea6000c1e1900 */
[----:B------:R-:W-:Y:S01]  /*05f0*/  IMAD.WIDE R26, R0, 0x4, R26 ;  /* 0x00000004001a7825 */ /* 0x000fe200078e021a */
[----:B------:R-:W2:Y:S04]  /*0600*/  LDG.E R33, desc[UR6][R32.64] ;  /* 0x0000000620217981 */ /* 0x000ea8000c1e1900 */
[----:B------:R0:W3:Y:S04]  /*0610*/  LDG.E R10, desc[UR6][R14.64] ;  /* 0x000000060e0a7981 */ /* 0x0000e8000c1e1900 */
[----:B------:R1:W3:Y:S01]  /*0620*/  LDG.E R35, desc[UR6][R26.64] ;  /* 0x000000061a237981 */ /* 0x0002e2000c1e1900 */
[----:B------:R-:W-:-:S04]  /*0630*/  SHF.R.U32.HI R2, RZ, 0x2, R3 ;  /* 0x00000002ff027819 */ /* 0x000fc80000011603 */
[----:B------:R-:W-:Y:S01]  /*0640*/  LOP3.LUT R2, R2, R3, RZ, 0x3c, !PT ;  /* 0x0000000302027212 */ /* 0x000fe200078e3cff */
[----:B------:R-:W-:Y:S01]  /*0650*/  IMAD.SHL.U32 R3, R9, 0x10, RZ ;  /* 0x0000001009037824 */ /* 0x000fe200078e00ff */
[----:B0-----:R-:W0:Y:S02]  /*0660*/  LDC.64 R14, c[0x0][0x388] ;  /* 0x0000e200ff0e7b82 */ /* 0x001e240000000a00 */
[----:B------:R-:W-:-:S04]  /*0670*/  SHF.L.U32 R6, R2, 0x1, RZ ;  /* 0x0000000102067819 */ /* 0x000fc800000006ff */
[----:B------:R-:W-:Y:S01]  /*0680*/  LOP3.LUT R6, R2, R6, R3, 0x96, !PT ;  /* 0x0000000602067212 */ /* 0x000fe200078e9603 */
[----:B------:R-:W-:Y:S01]  /*0690*/  VIADD R25, R24, 0x1ba6d9 ;  /* 0x001ba6d918197836 */ /* 0x000fe20000000000 */
[----:B-1----:R-:W1:Y:S02]  /*06a0*/  LDC.64 R26, c[0x0][0x380] ;  /* 0x0000e000ff1a7b82 */ /* 0x002e640000000a00 */
[----:B------:R-:W-:-:S05]  /*06b0*/  LOP3.LUT R6, R6, R9, RZ, 0x3c, !PT ;  /* 0x0000000906067212 */ /* 0x000fca00078e3cff */
[----:B------:R-:W-:Y:S02]  /*06c0*/  IMAD.IADD R2, R6, 0x1, R25 ;  /* 0x0000000106027824 */ /* 0x000fe400078e0219 */
[----:B------:R-:W-:-:S03]  /*06d0*/  IMAD.MOV.U32 R3, RZ, RZ, 0x2f800000 ;  /* 0x2f800000ff037424 */ /* 0x000fc600078e00ff */
[----:B------:R-:W-:-:S05]  /*06e0*/  I2FP.F32.U32 R2, R2 ;  /* 0x0000000200027245 */ /* 0x000fca0000201000 */
[----:B------:R-:W-:-:S06]  /*06f0*/  FFMA R2, R2, R3, 1.1641532182693481445e-10 ;  /* 0x2f00000002027423 */ /* 0x000fcc0000000003 */
[----:B------:R-:W4:Y:S01]  /*0700*/  F2F.F64.F32 R2, R2 ;  /* 0x0000000200027310 */ /* 0x000f220000201800 */
[----:B------:R-:W-:Y:S01]  /*0710*/  UMOV UR5, 0x3feccccc ;  /* 0x3feccccc00057882 */ /* 0x000fe20000000000 */
[----:B------:R-:W-:Y:S01]  /*0720*/  BSSY.RECONVERGENT B0, `(.L_x_0) ;  /* 0x000051c000007945 */ /* 0x000fe20003800200 */
[----:B--2---:R-:W-:Y:S01]  /*0730*/  ISETP.GE.AND P0, PT, R4, R33, PT ;  /* 0x000000210400720c */ /* 0x004fe20003f06270 */
[----:B------:R-:W-:Y:S01]  /*0740*/  IMAD.U32 R4, RZ, RZ, UR4 ;  /* 0x00000004ff047e24 */ /* 0x000fe2000f8e00ff */
[----:B------:R-:W-:Y:S02]  /*0750*/  UMOV UR4, 0xcccccccd ;  /* 0xcccccccd00047882 */ /* 0x000fe40000000000 */
[----:B------:R-:W-:-:S03]  /*0760*/  SEL R31, R8, R31, !P0 ;  /* 0x0000001f081f7207 */ /* 0x000fc60004000000 */
[----:B----4-:R-:W-:Y:S01]  /*0770*/  DSETP.GEU.AND P0, PT, R2, UR4, PT ;  /* 0x0000000402007e2a */ /* 0x010fe2000bf0e000 */
[----:B---3--:R-:W-:-:S04]  /*0780*/  ISETP.GE.AND P1, PT, R10, R35, PT ;  /* 0x000000230a00720c */ /* 0x008fc80003f26270 */
[----:B------:R-:W-:Y:S01]  /*0790*/  SEL R33, R13, R0, !P1 ;  /* 0x000000000d217207 */ /* 0x000fe20004800000 */
[-C--:B------:R-:W-:Y:S02]  /*07a0*/  IMAD R11, R11, R4.reuse, RZ ;  /* 0x000000040b0b7224 */ /* 0x080fe400078e02ff */
[-C--:B------:R-:W-:Y:S02]  /*07b0*/  IMAD R13, R31, R4.reuse, RZ ;  /* 0x000000041f0d7224 */ /* 0x080fe400078e02ff */
[----:B------:R-:W-:Y:S02]  /*07c0*/  IMAD R8, R33, R4, RZ ;  /* 0x0000000421087224 */ /* 0x000fe400078e02ff */
[----:B0-----:R-:W-:-:S03]  /*07d0*/  IMAD.WIDE R14, R11, 0x4, R14 ;  /* 0x000000040b0e7825 */ /* 0x001fc600078e020e */
[----:B------:R-:W-:Y:S01]  /*07e0*/  SHF.R.S32.HI R10, RZ, 0x1f, R8 ;  /* 0x0000001fff0a7819 */ /* 0x000fe20000011408 */
[----:B-1----:R-:W-:Y:S01]  /*07f0*/  IMAD.WIDE R26, R13, 0x4, R26 ;  /* 0x000000040d1a7825 */ /* 0x002fe200078e021a */
[----:B------:R-:W-:Y:S06]  /*0800*/  @!P0 BRA `(.L_x_1) ;  /* 0x0000000800148947 */ /* 0x000fec0003800000 */
[----:B------:R-:W-:Y:S01]  /*0810*/  ISETP.GE.AND P0, PT, R4, 0x1, PT ;  /* 0x000000010400780c */ /* 0x000fe20003f06270 */
[----:B------:R-:W-:Y:S01]  /*0820*/  IMAD.MOV.U32 R3, RZ, RZ, R25 ;  /* 0x000000ffff037224 */ /* 0x000fe200078e0019 */
[----:B------:R-:W-:Y:S01]  /*0830*/  MOV R0, R9 ;  /* 0x0000000900007202 */ /* 0x000fe20000000f00 */
[----:B------:R-:W-:Y:S02]  /*0840*/  IMAD.MOV.U32 R2, RZ, RZ, R6 ;  /* 0x000000ffff027224 */ /* 0x000fe400078e0006 */
[----:B------:R-:W-:-:S08]  /*0850*/  IMAD.MOV.U32 R12, RZ, RZ, R7 ;  /* 0x000000ffff0c7224 */ /* 0x000fd000078e0007 */
[----:B------:R-:W-:Y:S05]  /*0860*/  @!P0 BRA `(.L_x_2) ;  /* 0x00000050001c8947 */ /* 0x000fea0003800000 */
[C---:B------:R-:W-:Y:S01]  /*0870*/  VIADD R0, R4.reuse, 0xffffffff ;  /* 0xffffffff04007836 */ /* 0x040fe20000000000 */
[----:B------:R-:W-:Y:S01]  /*0880*/  LOP3.LUT P0, R30, R4, 0xf, RZ, 0xc0, !PT ;  /* 0x0000000f041e7812 */ /* 0x000fe2000780c0ff */
[----:B------:R-:W-:Y:S02]  /*0890*/  IMAD.MOV.U32 R2, RZ, RZ, R6 ;  /* 0x000000ffff027224 */ /* 0x000fe400078e0006 */
[----:B------:R-:W-:Y:S01]  /*08a0*/  IMAD.MOV.U32 R31, RZ, RZ, RZ ;  /* 0x000000ffff1f7224 */ /* 0x000fe200078e00ff */
[----:B------:R-:W-:-:S13]  /*08b0*/  ISETP.GE.U32.AND P1, PT, R0, 0xf, PT ;  /* 0x0000000f0000780c */ /* 0x000fda0003f26070 */
[----:B------:R-:W-:Y:S05]  /*08c0*/  @!P1 BRA `(.L_x_3) ;  /* 0x0000000000c49947 */ /* 0x000fea0003800000 */
[----:B------:R-:W-:Y:S02]  /*08d0*/  IADD3 R32, P1, PT, R26, 0x20, RZ ;  /* 0x000000201a207810 */ /* 0x000fe40007f3e0ff */
[----:B------:R-:W-:Y:S02]  /*08e0*/  IADD3 R10, P2, PT, R14, 0x20, RZ ;  /* 0x000000200e0a7810 */ /* 0x000fe40007f5e0ff */
[----:B------:R-:W-:Y:S01]  /*08f0*/  LOP3.LUT R31, R4, 0x7ffffff0, RZ, 0xc0, !PT ;  /* 0x7ffffff0041f7812 */ /* 0x000fe200078ec0ff */
[----:B------:R-:W-:Y:S02]  /*0900*/  IMAD.X R33, RZ, RZ, R27, P1 ;  /* 0x000000ffff217224 */ /* 0x000fe400008e061b */
[----:B------:R-:W-:Y:S02]  /*0910*/  IMAD.X R12, RZ, RZ, R15, P2 ;  /* 0x000000ffff0c7224 */ /* 0x000fe400010e060f */
[----:B------:R-:W-:-:S07]  /*0920*/  IMAD.MOV R0, RZ, RZ, -R31 ;  /* 0x000000ffff007224 */ /* 0x000fce00078e0a1f */
.L_x_4:
[----:B------:R-:W-:Y:S01]  /*0930*/  MOV R24, R32 ;  /* 0x0000002000187202 */ /* 0x000fe20000000f00 */
[----:B------:R-:W-:-:S05]  /*0940*/  IMAD.MOV.U32 R25, RZ, RZ, R33 ;  /* 0x000000ffff197224 */ /* 0x000fca00078e0021 */
[----:B------:R-:W2:Y:S01]  /*0950*/  LDG.E R33, desc[UR6][R24.64+-0x20] ;  /* 0xffffe00618217981 */ /* 0x000ea2000c1e1900 */
[----:B-1----:R-:W-:Y:S02]  /*0960*/  IMAD.MOV.U32 R28, RZ, RZ, R10 ;  /* 0x000000ffff1c7224 */ /* 0x002fe400078e000a */
[----:B------:R-:W-:-:S05]  /*0970*/  IMAD.MOV.U32 R29, RZ, RZ, R12 ;  /* 0x000000ffff1d7224 */ /* 0x000fca00078e000c */
[----:B--2---:R0:W-:Y:S04]  /*0980*/  STG.E desc[UR6][R28.64+-0x20], R33 ;  /* 0xffffe0211c007986 */ /* 0x0041e8000c101906 */
[----:B------:R-:W2:Y:S04]  /*0990*/  LDG.E R35, desc[UR6][R24.64+-0x1c] ;  /* 0xffffe40618237981 */ /* 0x000ea8000c1e1900 */
[----:B--2---:R1:W-:Y:S04]  /*09a0*/  STG.E desc[UR6][R28.64+-0x1c], R35 ;  /* 0xffffe4231c007986 */ /* 0x0043e8000c101906 */
[----:B------:R-:W2:Y:S04]  /*09b0*/  LDG.E R37, desc[UR6][R24.64+-0x18] ;  /* 0xffffe80618257981 */ /* 0x000ea8000c1e1900 */
[----:B--2---:R2:W-:Y:S04]  /*09c0*/  STG.E desc[UR6][R28.64+-0x18], R37 ;  /* 0xffffe8251c007986 */ /* 0x0045e8000c101906 */
[----:B------:R-:W3:Y:S04]  /*09d0*/  LDG.E R8, desc[UR6][R24.64+-0x14] ;  /* 0xffffec0618087981 */ /* 0x000ee8000c1e1900 */
[----:B---3--:R3:W-:Y:S04]  /*09e0*/  STG.E desc[UR6][R28.64+-0x14], R8 ;  /* 0xffffec081c007986 */ /* 0x0087e8000c101906 */
[----:B------:R-:W4:Y:S04]  /*09f0*/  LDG.E R10, desc[UR6][R24.64+-0x10] ;  /* 0xfffff006180a7981 */ /* 0x000f28000c1e1900 */
[----:B----4-:R4:W-:Y:S04]  /*0a00*/  STG.E desc[UR6][R28.64+-0x10], R10 ;  /* 0xfffff00a1c007986 */ /* 0x0109e8000c101906 */
[----:B------:R-:W2:Y:S04]  /*0a10*/  LDG.E R12, desc[UR6][R24.64+-0xc] ;  /* 0xfffff406180c7981 */ /* 0x000ea8000c1e1900 */
[----:B--2---:R2:W-:Y:S04]  /*0a20*/  STG.E desc[UR6][R28.64+-0xc], R12 ;  /* 0xfffff40c1c007986 */ /* 0x0045e8000c101906 */
[----:B0-----:R-:W3:Y:S04]  /*0a30*/  LDG.E R33, desc[UR6][R24.64+-0x8] ;  /* 0xfffff80618217981 */ /* 0x001ee8000c1e1900 */
[----:B---3--:R0:W-:Y:S04]  /*0a40*/  STG.E desc[UR6][R28.64+-0x8], R33 ;  /* 0xfffff8211c007986 */ /* 0x0081e8000c101906 */
[----:B-1----:R-:W3:Y:S04]  /*0a50*/  LDG.E R35, desc[UR6][R24.64+-0x4] ;  /* 0xfffffc0618237981 */ /* 0x002ee8000c1e1900 */
[----:B---3--:R1:W-:Y:S04]  /*0a60*/  STG.E desc[UR6][R28.64+-0x4], R35 ;  /* 0xfffffc231c007986 */ /* 0x0083e8000c101906 */
[----:B------:R-:W3:Y:S04]  /*0a70*/  LDG.E R37, desc[UR6][R24.64] ;  /* 0x0000000618257981 */ /* 0x000ee8000c1e1900 */
[----:B---3--:R3:W-:Y:S04]  /*0a80*/  STG.E desc[UR6][R28.64], R37 ;  /* 0x000000251c007986 */ /* 0x0087e8000c101906 */
[----:B------:R-:W4:Y:S04]  /*0a90*/  LDG.E R8, desc[UR6][R24.64+0x4] ;  /* 0x0000040618087981 */ /* 0x000f28000c1e1900 */
[----:B----4-:R4:W-:Y:S04]  /*0aa0*/  STG.E desc[UR6][R28.64+0x4], R8 ;  /* 0x000004081c007986 */ /* 0x0109e8000c101906 */
[----:B------:R-:W2:Y:S04]  /*0ab0*/  LDG.E R10, desc[UR6][R24.64+0x8] ;  /* 0x00000806180a7981 */ /* 0x000ea8000c1e1900 */
[----:B--2---:R2:W-:Y:S04]  /*0ac0*/  STG.E desc[UR6][R28.64+0x8], R10 ;  /* 0x0000080a1c007986 */ /* 0x0045e8000c101906 */
[----:B------:R-:W3:Y:S04]  /*0ad0*/  LDG.E R12, desc[UR6][R24.64+0xc] ;  /* 0x00000c06180c7981 */ /* 0x000ee8000c1e1900 */
[----:B---3--:R-:W-:Y:S04]  /*0ae0*/  STG.E desc[UR6][R28.64+0xc], R12 ;  /* 0x00000c0c1c007986 */ /* 0x008fe8000c101906 */
[----:B0-----:R-:W3:Y:S04]  /*0af0*/  LDG.E R33, desc[UR6][R24.64+0x10] ;  /* 0x0000100618217981 */ /* 0x001ee8000c1e1900 */
[----:B---3--:R0:W-:Y:S04]  /*0b00*/  STG.E desc[UR6][R28.64+0x10], R33 ;  /* 0x000010211c007986 */ /* 0x0081e8000c101906 */
[----:B-1----:R-:W3:Y:S04]  /*0b10*/  LDG.E R35, desc[UR6][R24.64+0x14] ;  /* 0x0000140618237981 */ /* 0x002ee8000c1e1900 */
[----:B---3--:R1:W-:Y:S04]  /*0b20*/  STG.E desc[UR6][R28.64+0x14], R35 ;  /* 0x000014231c007986 */ /* 0x0083e8000c101906 */
[----:B------:R-:W3:Y:S04]  /*0b30*/  LDG.E R37, desc[UR6][R24.64+0x18] ;  /* 0x0000180618257981 */ /* 0x000ee8000c1e1900 */
[----:B---3--:R1:W-:Y:S04]  /*0b40*/  STG.E desc[UR6][R28.64+0x18], R37 ;  /* 0x000018251c007986 */ /* 0x0083e8000c101906 */
[----:B----4-:R-:W3:Y:S01]  /*0b50*/  LDG.E R8, desc[UR6][R24.64+0x1c] ;  /* 0x00001c0618087981 */ /* 0x010ee2000c1e1900 */
[----:B------:R-:W-:Y:S01]  /*0b60*/  VIADD R0, R0, 0x10 ;  /* 0x0000001000007836 */ /* 0x000fe20000000000 */
[----:B------:R-:W-:-:S02]  /*0b70*/  IADD3 R32, P2, PT, R24, 0x40, RZ ;  /* 0x0000004018207810 */ /* 0x000fc40007f5e0ff */
[----:B--2---:R-:W-:Y:S02]  /*0b80*/  IADD3 R10, P3, PT, R28, 0x40, RZ ;  /* 0x000000401c0a7810 */ /* 0x004fe40007f7e0ff */
[----:B------:R-:W-:Y:S01]  /*0b90*/  ISETP.NE.AND P1, PT, R0, RZ, PT ;  /* 0x000000ff0000720c */ /* 0x000fe20003f25270 */
[----:B0-----:R-:W-:Y:S02]  /*0ba0*/  IMAD.X R33, RZ, RZ, R25, P2 ;  /* 0x000000ffff217224 */ /* 0x001fe400010e0619 */
[----:B------:R-:W-:Y:S01]  /*0bb0*/  IMAD.X R12, RZ, RZ, R29, P3 ;  /* 0x000000ffff0c7224 */ /* 0x000fe200018e061d */
[----:B---3--:R1:W-:Y:S09]  /*0bc0*/  STG.E desc[UR6][R28.64+0x1c], R8 ;  /* 0x00001c081c007986 */ /* 0x0083f2000c101906 */
[----:B------:R-:W-:Y:S05]  /*0bd0*/  @P1 BRA `(.L_x_4) ;  /* 0xfffffffc00541947 */ /* 0x000fea000383ffff */
.L_x_3:
[----:B------:R-:W-:Y:S01]  /*0be0*/  IMAD.MOV.U32 R0, RZ, RZ, R9 ;  /* 0x000000ffff007224 */ /* 0x000fe200078e0009 */
[----:B------:R-:W-:Y:S01]  /*0bf0*/  MOV R12, R7 ;  /* 0x00000007000c7202 */ /* 0x000fe20000000f00 */
[----:B------:R-:W-:Y:S06]  /*0c00*/  @!P0 BRA `(.L_x_2) ;  /* 0x0000004c00348947 */ /* 0x000fec0003800000 */
[----:B------:R-:W-:-:S13]  /*0c10*/  ISETP.GE.U32.AND P0, PT, R30, 0x8, PT ;  /* 0x000000081e00780c */ /* 0x000fda0003f06070 */
[----:B------:R-:W-:-:S05]  /*0c20*/  @P0 IMAD.WIDE.U32 R24, R31, 0x4, R26 ;  /* 0x000000041f180825 */ /* 0x000fca00078e001a */
[----:B------:R-:W2:Y:S01]  /*0c30*/  @P0 LDG.E R33, desc[UR6][R24.64] ;  /* 0x0000000618210981 */ /* 0x000ea2000c1e1900 */
[----:B-1----:R-:W-:-:S05]  /*0c40*/  @P0 IMAD.WIDE.U32 R28, R31, 0x4, R14 ;  /* 0x000000041f1c0825 */ /* 0x002fca00078e000e */
[----:B--2---:R0:W-:Y:S04]  /*0c50*/  @P0 STG.E desc[UR6][R28.64], R33 ;  /* 0x000000211c000986 */ /* 0x0041e8000c101906 */
[----:B------:R-:W2:Y:S04]  /*0c60*/  @P0 LDG.E R35, desc[UR6][R24.64+0x4] ;  /* 0x0000040618230981 */ /* 0x000ea8000c1e1900 */
[----:B--2---:R1:W-:Y:S04]  /*0c70*/  @P0 STG.E desc[UR6][R28.64+0x4], R35 ;  /* 0x000004231c000986 */ /* 0x0043e8000c101906 */
[----:B------:R-:W2:Y:S04]  /*0c80*/  @P0 LDG.E R37, desc[UR6][R24.64+0x8] ;  /* 0x0000080618250981 */ /* 0x000ea8000c1e1900 */
[----:B--2---:R-:W-:Y:S04]  /*0c90*/  @P0 STG.E desc[UR6][R28.64+0x8], R37 ;  /* 0x000008251c000986 */ /* 0x004fe8000c101906 */
[----:B------:R-:W2:Y:S04]  /*0ca0*/  @P0 LDG.E R0, desc[UR6][R24.64+0xc] ;  /* 0x00000c0618000981 */ /* 0x000ea8000c1e1900 */
[----:B--2---:R2:W-:Y:S04]  /*0cb0*/  @P0 STG.E desc[UR6][R28.64+0xc], R0 ;  /* 0x00000c001c000986 */ /* 0x0045e8000c101906 */
[----:B------:R-:W3:Y:S04]  /*0cc0*/  @P0 LDG.E R8, desc[UR6][R24.64+0x10] ;  /* 0x0000100618080981 */ /* 0x000ee8000c1e1900 */
[----:B---3--:R3:W-:Y:S04]  /*0cd0*/  @P0 STG.E desc[UR6][R28.64+0x10], R8 ;  /* 0x000010081c000986 */ /* 0x0087e8000c101906 */
[----:B------:R-:W4:Y:S04]  /*0ce0*/  @P0 LDG.E R10, desc[UR6][R24.64+0x14] ;  /* 0x00001406180a0981 */ /* 0x000f28000c1e1900 */
[----:B----4-:R3:W-:Y:S04]  /*0cf0*/  @P0 STG.E desc[UR6][R28.64+0x14], R10 ;  /* 0x0000140a1c000986 */ /* 0x0107e8000c101906 */
[----:B0-----:R-:W4:Y:S04]  /*0d00*/  @P0 LDG.E R33, desc[UR6][R24.64+0x18] ;  /* 0x0000180618210981 */ /* 0x001f28000c1e1900 */
[----:B----4-:R3:W-:Y:S04]  /*0d10*/  @P0 STG.E desc[UR6][R28.64+0x18], R33 ;  /* 0x000018211c000986 */ /* 0x0107e8000c101906 */
[----:B-1----:R-:W4:Y:S01]  /*0d20*/  @P0 LDG.E R35, desc[UR6][R24.64+0x1c] ;  /* 0x00001c0618230981 */ /* 0x002f22000c1e1900 */
[----:B------:R-:W-:Y:S01]  /*0d30*/  LOP3.LUT P1, R30, R4, 0x7, RZ, 0xc0, !PT ;  /* 0x00000007041e7812 */ /* 0x000fe2000782c0ff */
[----:B------:R-:W-:-:S02]  /*0d40*/  IMAD.MOV.U32 R2, RZ, RZ, R6 ;  /* 0x000000ffff027224 */ /* 0x000fc400078e0006 */
[----:B--2---:R-:W-:Y:S02]  /*0d50*/  IMAD.MOV.U32 R0, RZ, RZ, R9 ;  /* 0x000000ffff007224 */ /* 0x004fe400078e0009 */
[----:B------:R-:W-:Y:S02]  /*0d60*/  IMAD.MOV.U32 R12, RZ, RZ, R7 ;  /* 0x000000ffff0c7224 */ /* 0x000fe400078e0007 */
[----:B------:R-:W-:Y:S01]  /*0d70*/  @P0 VIADD R31, R31, 0x8 ;  /* 0x000000081f1f0836 */ /* 0x000fe20000000000 */
[----:B----4-:R3:W-:Y:S05]  /*0d80*/  @P0 STG.E desc[UR6][R28.64+0x1c], R35 ;  /* 0x00001c231c000986 */ /* 0x0107ea000c101906 */
[----:B------:R-:W-:Y:S05]  /*0d90*/  @!P1 BRA `(.L_x_2) ;  /* 0x0000004800d09947 */ /* 0x000fea0003800000 */
[----:B------:R-:W-:-:S13]  /*0da0*/  ISETP.GE.U32.AND P0, PT, R30, 0x4, PT ;  /* 0x000000041e00780c */ /* 0x000fda0003f06070 */
[----:B------:R-:W-:-:S05]  /*0db0*/  @P0 IMAD.WIDE.U32 R26, R31, 0x4, R26 ;  /* 0x000000041f1a0825 */ /* 0x000fca00078e001a */
[----:B---3--:R-:W2:Y:S01]  /*0dc0*/  @P0 LDG.E R29, desc[UR6][R26.64] ;  /* 0x000000061a1d0981 */ /* 0x008ea2000c1e1900 */
[----:B------:R-:W-:-:S05]  /*0dd0*/  @P0 IMAD.WIDE.U32 R24, R31, 0x4, R14 ;  /* 0x000000041f180825 */ /* 0x000fca00078e000e */
[----:B--2---:R0:W-:Y:S04]  /*0de0*/  @P0 STG.E desc[UR6][R24.64], R29 ;  /* 0x0000001d18000986 */ /* 0x0041e8000c101906 */
[----:B------:R-:W2:Y:S04]  /*0df0*/  @P0 LDG.E R33, desc[UR6][R26.64+0x4] ;  /* 0x000004061a210981 */ /* 0x000ea8000c1e1900 */
[----:B--2---:R0:W-:Y:S04]  /*0e00*/  @P0 STG.E desc[UR6][R24.64+0x4], R33 ;  /* 0x0000042118000986 */ /* 0x0041e8000c101906 */
[----:B------:R-:W2:Y:S04]  /*0e10*/  @P0 LDG.E R35, desc[UR6][R26.64+0x8] ;  /* 0x000008061a230981 */ /* 0x000ea8000c1e1900 */
[----:B--2---:R0:W-:Y:S04]  /*0e20*/  @P0 STG.E desc[UR6][R24.64+0x8], R35 ;  /* 0x0000082318000986 */ /* 0x0041e8000c101906 */
[----:B------:R-:W2:Y:S01]  /*0e30*/  @P0 LDG.E R37, desc[UR6][R26.64+0xc] ;  /* 0x00000c061a250981 */ /* 0x000ea2000c1e1900 */
[----:B------:R-:W-:Y:S01]  /*0e40*/  LOP3.LUT R8, R4, 0x3, RZ, 0xc0, !PT ;  /* 0x0000000304087812 */ /* 0x000fe200078ec0ff */
[----:B------:R-:W-:Y:S01]  /*0e50*/  IMAD.MOV.U32 R2, RZ, RZ, R6 ;  /* 0x000000ffff027224 */ /* 0x000fe200078e0006 */
[----:B------:R-:W-:Y:S01]  /*0e60*/  @P0 IADD3 R31, PT, PT, R31, 0x4, RZ ;  /* 0x000000041f1f0810 */ /* 0x000fe20007ffe0ff */
[----:B------:R-:W-:Y:S01]  /*0e70*/  IMAD.MOV.U32 R0, RZ, RZ, R9 ;  /* 0x000000ffff007224 */ /* 0x000fe200078e0009 */
[----:B------:R-:W-:Y:S01]  /*0e80*/  ISETP.NE.AND P1, PT, R8, RZ, PT ;  /* 0x000000ff0800720c */ /* 0x000fe20003f25270 */
[----:B------:R-:W-:Y:S01]  /*0e90*/  IMAD.MOV.U32 R12, RZ, RZ, R7 ;  /* 0x000000ffff0c7224 */ /* 0x000fe200078e0007 */
[----:B--2---:R0:W-:Y:S11]  /*0ea0*/  @P0 STG.E desc[UR6][R24.64+0xc], R37 ;  /* 0x00000c2518000986 */ /* 0x0041f6000c101906 */
[----:B------:R-:W-:Y:S05]  /*0eb0*/  @!P1 BRA `(.L_x_2) ;  /* 0x0000004800889947 */ /* 0x000fea0003800000 */
[----:B------:R-:W1:Y:S01]  /*0ec0*/  LDCU.128 UR8, c[0x0][0x380] ;  /* 0x00007000ff0877ac */ /* 0x000e620008000c00 */
[----:B0-----:R-:W-:-:S04]  /*0ed0*/  IMAD.WIDE.U32 R24, R31, 0x4, RZ ;  /* 0x000000041f187825 */ /* 0x001fc800078e00ff */
[----:B------:R-:W-:Y:S02]  /*0ee0*/  IMAD.MOV R8, RZ, RZ, -R8 ;  /* 0x000000ffff087224 */ /* 0x000fe400078e0a08 */
[----:B------:R-:W-:-:S04]  /*0ef0*/  IMAD.WIDE R10, R11, 0x4, R24 ;  /* 0x000000040b0a7825 */ /* 0x000fc800078e0218 */
[----:B------:R-:W-:Y:S01]  /*0f00*/  IMAD.WIDE R12, R13, 0x4, R24 ;  /* 0x000000040d0c7825 */ /* 0x000fe200078e0218 */
[----:B-1----:R-:W-:Y:S02]  /*0f10*/  IADD3 R2, P0, PT, R10, UR10, RZ ;  /* 0x0000000a0a027c10 */ /* 0x002fe4000ff1e0ff */
[----:B------:R-:W-:Y:S02]  /*0f20*/  IADD3 R0, P1, PT, R12, UR8, RZ ;  /* 0x000000080c007c10 */ /* 0x000fe4000ff3e0ff */
[----:B------:R-:W-:Y:S02]  /*0f30*/  IADD3.X R27, PT, PT, R11, UR11, RZ, P0, !PT ;  /* 0x0000000b0b1b7c10 */ /* 0x000fe400087fe4ff */
[----:B------:R-:W-:-:S09]  /*0f40*/  IADD3.X R25, PT, PT, R13, UR9, RZ, P1, !PT ;  /* 0x000000090d197c10 */ /* 0x000fd20008ffe4ff */
.L_x_5:
[----:B0-----:R-:W-:Y:S02]  /*0f50*/  IMAD.MOV.U32 R10, RZ, RZ, R0 ;  /* 0x000000ffff0a7224 */ /* 0x001fe400078e0000 */
[----:B------:R-:W-:-:S05]  /*0f60*/  IMAD.MOV.U32 R11, RZ, RZ, R25 ;  /* 0x000000ffff0b7224 */ /* 0x000fca00078e0019 */
[----:B------:R0:W2:Y:S01]  /*0f70*/  LDG.E R13, desc[UR6][R10.64] ;  /* 0x000000060a0d7981 */ /* 0x0000a2000c1e1900 */
[----:B------:R-:W-:Y:S01]  /*0f80*/  VIADD R8, R8, 0x1 ;  /* 0x0000000108087836 */ /* 0x000fe20000000000 */
[----:B------:R-:W-:-:S04]  /*0f90*/  IADD3 R0, P2, PT, R0, 0x4, RZ ;  /* 0x0000000400007810 */ /* 0x000fc80007f5e0ff */
[----:B------:R-:W-:Y:S02]  /*0fa0*/  ISETP.NE.AND P0, PT, R8, RZ, PT ;  /* 0x000000ff0800720c */ /* 0x000fe40003f05270 */
[----:B------:R-:W-:Y:S01]  /*0fb0*/  IADD3.X R25, PT, PT, RZ, R25, RZ, P2, !PT ;  /* 0x00000019ff197210 */ /* 0x000fe200017fe4ff */
[----:B0-----:R-:W-:Y:S01]  /*0fc0*/  IMAD.MOV.U32 R10, RZ, RZ, R2 ;  /* 0x000000ffff0a7224 */ /* 0x001fe200078e0002 */
[----:B------:R-:W-:Y:S01]  /*0fd0*/  IADD3 R2, P1, PT, R2, 0x4, RZ ;  /* 0x0000000402027810 */ /* 0x000fe20007f3e0ff */
[----:B------:R-:W-:-:S04]  /*0fe0*/  IMAD.MOV.U32 R11, RZ, RZ, R27 ;  /* 0x000000ffff0b7224 */ /* 0x000fc800078e001b */
[----:B------:R-:W-:Y:S01]  /*0ff0*/  IMAD.X R27, RZ, RZ, R27, P1 ;  /* 0x000000ffff1b7224 */ /* 0x000fe200008e061b */
[----:B--2---:R0:W-:Y:S03]  /*1000*/  STG.E desc[UR6][R10.64], R13 ;  /* 0x0000000d0a007986 */ /* 0x0041e6000c101906 */
[----:B------:R-:W-:Y:S05]  /*1010*/  @P0 BRA `(.L_x_5) ;  /* 0xfffffffc00cc0947 */ /* 0x000fea000383ffff */
[----:B------:R-:W-:Y:S02]  /*1020*/  IMAD.MOV.U32 R2, RZ, RZ, R6 ;  /* 0x000000ffff027224 */ /* 0x000fe400078e0006 */
[----:B------:R-:W-:Y:S02]  /*1030*/  IMAD.MOV.U32 R0, RZ, RZ, R9 ;  /* 0x000000ffff007224 */ /* 0x000fe400078e0009 */
[----:B------:R-:W-:Y:S01]  /*1040*/  IMAD.MOV.U32 R12, RZ, RZ, R7 ;  /* 0x000000ffff0c7224 */ /* 0x000fe200078e0007 */
[----:B------:R-:W-:Y:S06]  /*1050*/  BRA `(.L_x_2) ;  /* 0x0000004800207947 */ /* 0x000fec0003800000 */
.L_x_1:
[----:B------:R-:W0:Y:S01]  /*1060*/  I2F.U32.RP R11, R4 ;  /* 0x00000004000b7306 */ /* 0x000e220000209000 */
[----:B------:R-:W-:Y:S01]  /*1070*/  SHF.R.U32.HI R3, RZ, 0x2, R22 ;  /* 0x00000002ff037819 */ /* 0x000fe20000011616 */
[----:B------:R-:W-:Y:S01]  /*1080*/  IMAD.SHL.U32 R0, R6, 0x10, RZ ;  /* 0x0000001006007824 */ /* 0x000fe200078e00ff */
[----:B------:R-:W1:Y:S01]  /*1090*/  S2UR UR5, SR_CgaCtaId ;  /* 0x00000000000579c3 */ /* 0x000e620000008800 */
[----:B------:R-:W-:Y:S01]  /*10a0*/  UMOV UR4, 0x400 ;  /* 0x0000040000047882 */ /* 0x000fe20000000000 */
[----:B------:R-:W-:Y:S01]  /*10b0*/  LOP3.LUT R3, R3, R22, RZ, 0x3c, !PT ;  /* 0x0000001603037212 */ /* 0x000fe200078e3cff */
[----:B------:R-:W-:Y:S01]  /*10c0*/  VIADD R30, R4, 0xffffffff ;  /* 0xffffffff041e7836 */ /* 0x000fe20000000000 */
[----:B------:R-:W-:-:S03]  /*10d0*/  SHF.R.U32.HI R22, RZ, 0x2, R23 ;  /* 0x00000002ff167819 */ /* 0x000fc60000011617 */
[C---:B------:R-:W-:Y:S01]  /*10e0*/  IMAD.SHL.U32 R2, R3.reuse, 0x2, RZ ;  /* 0x0000000203027824 */ /* 0x040fe200078e00ff */
[----:B------:R-:W-:Y:S01]  /*10f0*/  LOP3.LUT R22, R22, R23, RZ, 0x3c, !PT ;  /* 0x0000001716167212 */ /* 0x000fe200078e3cff */
[----:B0-----:R-:W0:Y:S03]  /*1100*/  MUFU.RCP R11, R11 ;  /* 0x0000000b000b7308 */ /* 0x001e260000001000 */
[----:B------:R-:W-:Y:S02]  /*1110*/  LOP3.LUT R3, R3, R2, R0, 0x96, !PT ;  /* 0x0000000203037212 */ /* 0x000fe400078e9600 */
[----:B------:R-:W-:Y:S02]  /*1120*/  SHF.L.U32 R2, R22, 0x1, RZ ;  /* 0x0000000116027819 */ /* 0x000fe400000006ff */
[----:B------:R-:W-:-:S05]  /*1130*/  LOP3.LUT R0, R3, R6, RZ, 0x3c, !PT ;  /* 0x0000000603007212 */ /* 0x000fca00078e3cff */
[----:B------:R-:W-:Y:S01]  /*1140*/  IMAD.SHL.U32 R3, R0, 0x10, RZ ;  /* 0x0000001000037824 */ /* 0x000fe200078e00ff */
[----:B-1----:R-:W-:Y:S01]  /*1150*/  ULEA UR4, UR5, UR4, 0x18 ;  /* 0x0000000405047291 */ /* 0x002fe2000f8ec0ff */
[----:B0-----:R-:W-:-:S03]  /*1160*/  VIADD R12, R11, 0xffffffe ;  /* 0x0ffffffe0b0c7836 */ /* 0x001fc60000000000 */
[----:B------:R-:W-:Y:S01]  /*1170*/  LOP3.LUT R11, R22, R2, R3, 0x96, !PT ;  /* 0x00000002160b7212 */ /* 0x000fe200078e9603 */
[C---:B------:R-:W-:Y:S01]  /*1180*/  VIADD R3, R24.reuse, 0x26b663 ;  /* 0x0026b66318037836 */ /* 0x040fe20000000000 */
[----:B------:R0:W1:Y:S02]  /*1190*/  F2I.FTZ.U32.TRUNC.NTZ R13, R12 ;  /* 0x0000000c000d7305 */ /* 0x000064000021f000 */
[----:B------:R-:W-:Y:S02]  /*11a0*/  LOP3.LUT R2, R11, R0, RZ, 0x3c, !PT ;  /* 0x000000000b027212 */ /* 0x000fe400078e3cff */
[----:B------:R-:W-:Y:S01]  /*11b0*/  IADD3 R11, PT, PT, R24, 0x212e9e, R0 ;  /* 0x00212e9e180b7810 */ /* 0x000fe20007ffe000 */
[----:B------:R-:W-:Y:S02]  /*11c0*/  IMAD R24, R29, R4, UR4 ;  /* 0x000000041d187e24 */ /* 0x000fe4000f8e0204 */
[----:B0-----:R-:W-:Y:S02]  /*11d0*/  IMAD.MOV.U32 R12, RZ, RZ, RZ ;  /* 0x000000ffff0c7224 */ /* 0x001fe400078e00ff */
[----:B-1----:R-:W-:-:S04]  /*11e0*/  IMAD.MOV R23, RZ, RZ, -R13 ;  /* 0x000000ffff177224 */ /* 0x002fc800078e0a0d */
[----:B------:R-:W-:-:S04]  /*11f0*/  IMAD R23, R23, R4, RZ ;  /* 0x0000000417177224 */ /* 0x000fc800078e02ff */
[----:B------:R-:W-:-:S04]  /*1200*/  IMAD.HI.U32 R12, R13, R23, R12 ;  /* 0x000000170d0c7227 */ /* 0x000fc800078e000c */
[----:B------:R-:W-:Y:S02]  /*1210*/  IMAD.IADD R23, R2, 0x1, R3 ;  /* 0x0000000102177824 */ /* 0x000fe400078e0203 */
[----:B------:R-:W-:-:S04]  /*1220*/  IMAD.HI.U32 R13, R12, R11, RZ ;  /* 0x0000000b0c0d7227 */ /* 0x000fc800078e00ff */
[----:B------:R-:W-:Y:S02]  /*1230*/  IMAD.MOV R13, RZ, RZ, -R13 ;  /* 0x000000ffff0d7224 */ /* 0x000fe400078e0a0d */
[----:B------:R-:W-:-:S04]  /*1240*/  IMAD.HI.U32 R12, R12, R23, RZ ;  /* 0x000000170c0c7227 */ /* 0x000fc800078e00ff */
[----:B------:R-:W-:Y:S01]  /*1250*/  IMAD R13, R4, R13, R11 ;  /* 0x0000000d040d7224 */ /* 0x000fe200078e020b */
[----:B------:R-:W-:Y:S01]  /*1260*/  LOP3.LUT R11, RZ, R4, RZ, 0x33, !PT ;  /* 0x00000004ff0b7212 */ /* 0x000fe200078e33ff */
[----:B------:R-:W-:-:S03]  /*1270*/  IMAD.MOV R12, RZ, RZ, -R12 ;  /* 0x000000ffff0c7224 */ /* 0x000fc600078e0a0c */
[----:B------:R-:W-:Y:S01]  /*1280*/  ISETP.GE.U32.AND P0, PT, R13, R4, PT ;  /* 0x000000040d00720c */ /* 0x000fe20003f06070 */
[----:B------:R-:W-:-:S05]  /*1290*/  IMAD R23, R4, R12, R23 ;  /* 0x0000000c04177224 */ /* 0x000fca00078e0217 */
[----:B------:R-:W-:-:S07]  /*12a0*/  ISETP.GE.U32.AND P1, PT, R23, R4, PT ;  /* 0x000000041700720c */ /* 0x000fce0003f26070 */
[----:B------:R-:W-:-:S05]  /*12b0*/  @P0 IMAD.IADD R13, R13, 0x1, -R4 ;  /* 0x000000010d0d0824 */ /* 0x000fca00078e0a04 */
[-C--:B------:R-:W-:Y:S02]  /*12c0*/  ISETP.GE.U32.AND P0, PT, R13, R4.reuse, PT ;  /* 0x000000040d00720c */ /* 0x080fe40003f06070 */
[-C--:B------:R-:W-:Y:S02]  /*12d0*/  @P1 IADD3 R23, PT, PT, R23, -R4.reuse, RZ ;  /* 0x8000000417171210 */ /* 0x080fe40007ffe0ff */
[----:B------:R-:W-:Y:S02]  /*12e0*/  ISETP.NE.U32.AND P1, PT, R4, RZ, PT ;  /* 0x000000ff0400720c */ /* 0x000fe40003f25070 */
[----:B------:R-:W-:-:S07]  /*12f0*/  ISETP.GE.U32.AND P2, PT, R23, R4, PT ;  /* 0x000000041700720c */ /* 0x000fce0003f46070 */
[----:B------:R-:W-:Y:S01]  /*1300*/  @P0 IMAD.IADD R13, R13, 0x1, -R4 ;  /* 0x000000010d0d0824 */ /* 0x000fe200078e0a04 */
[----:B------:R-:W-:-:S04]  /*1310*/  ISETP.GE.AND P0, PT, R4, 0x1, PT ;  /* 0x000000010400780c */ /* 0x000fc80003f06270 */
[----:B------:R-:W-:Y:S01]  /*1320*/  SEL R13, R11, R13, !P1 ;  /* 0x0000000d0b0d7207 */ /* 0x000fe20004800000 */
[----:B------:R-:W-:-:S05]  /*1330*/  @P2 IMAD.IADD R23, R23, 0x1, -R4 ;  /* 0x0000000117172824 */ /* 0x000fca00078e0a04 */
[----:B------:R-:W-:-:S04]  /*1340*/  SEL R22, R11, R23, !P1 ;  /* 0x000000170b167207 */ /* 0x000fc80004800000 */
[CC--:B------:R-:W-:Y:S02]  /*1350*/  VIMNMX R12, PT, PT, R13.reuse, R22.reuse, PT ;  /* 0x000000160d0c7248 */ /* 0x0c0fe40003fe0100 */
[----:B------:R-:W-:Y:S01]  /*1360*/  VIMNMX R13, PT, PT, R13, R22, !PT ;  /* 0x000000160d0d7248 */ /* 0x000fe20007fe0100 */
[----:B------:R-:W-:Y:S06]  /*1370*/  @!P0 BRA `(.L_x_6) ;  /* 0x0000000000f88947 */ /* 0x000fec0003800000 */
[----:B------:R-:W-:Y:S01]  /*1380*/  ISETP.GE.U32.AND P1, PT, R30, 0xf, PT ;  /* 0x0000000f1e00780c */ /* 0x000fe20003f26070 */
[----:B------:R-:W-:Y:S01]  /*1390*/  IMAD.MOV.U32 R23, RZ, RZ, RZ ;  /* 0x000000ffff177224 */ /* 0x000fe200078e00ff */
[----:B------:R-:W-:-:S04]  /*13a0*/  LOP3.LUT R28, R4, 0xf, RZ, 0xc0, !PT ;  /* 0x0000000f041c7812 */ /* 0x000fc800078ec0ff */
[----:B------:R-:W-:-:S07]  /*13b0*/  ISETP.NE.AND P2, PT, R28, RZ, PT ;  /* 0x000000ff1c00720c */ /* 0x000fce0003f45270 */
[----:B------:R-:W-:Y:S06]  /*13c0*/  @!P1 BRA `(.L_x_7) ;  /* 0x00000000005c9947 */ /* 0x000fec0003800000 */
[----:B------:R-:W-:Y:S01]  /*13d0*/  LOP3.LUT R23, R4, 0x7ffffff0, RZ, 0xc0, !PT ;  /* 0x7ffffff004177812 */ /* 0x000fe200078ec0ff */
[----:B------:R-:W-:-:S04]  /*13e0*/  VIADD R25, R24, 0x7 ;  /* 0x0000000718197836 */ /* 0x000fc80000000000 */
[----:B------:R-:W-:-:S07]  /*13f0*/  IMAD.MOV R22, RZ, RZ, -R23 ;  /* 0x000000ffff167224 */ /* 0x000fce00078e0a17 */
.L_x_8:
[----:B------:R-:W-:Y:S01]  /*1400*/  VIADD R22, R22, 0x10 ;  /* 0x0000001016167836 */ /* 0x000fe20000000000 */
[----:B------:R-:W-:Y:S04]  /*1410*/  STS.U8 [R25+-0x7], RZ ;  /* 0xfffff9ff19007388 */ /* 0x000fe80000000000 */
[----:B------:R-:W-:Y:S01]  /*1420*/  ISETP.NE.AND P1, PT, R22, RZ, PT ;  /* 0x000000ff1600720c */ /* 0x000fe20003f25270 */
[----:B------:R-:W-:Y:S04]  /*1430*/  STS.U8 [R25+-0x6], RZ ;  /* 0xfffffaff19007388 */ /* 0x000fe80000000000 */
[----:B------:R-:W-:Y:S04]  /*1440*/  STS.U8 [R25+-0x5], RZ ;  /* 0xfffffbff19007388 */ /* 0x000fe80000000000 */
[----:B------:R-:W-:Y:S04]  /*1450*/  STS.U8 [R25+-0x4], RZ ;  /* 0xfffffcff19007388 */ /* 0x000fe80000000000 */
[----:B------:R-:W-:Y:S04]  /*1460*/  STS.U8 [R25+-0x3], RZ ;  /* 0xfffffdff19007388 */ /* 0x000fe80000000000 */
[----:B------:R-:W-:Y:S04]  /*1470*/  STS.U8 [R25+-0x2], RZ ;  /* 0xfffffeff19007388 */ /* 0x000fe80000000000 */
[----:B------:R-:W-:Y:S04]  /*1480*/  STS.U8 [R25+-0x1], RZ ;  /* 0xffffffff19007388 */ /* 0x000fe80000000000 */
[----:B------:R-:W-:Y:S04]  /*1490*/  STS.U8 [R25], RZ ;  /* 0x000000ff19007388 */ /* 0x000fe80000000000 */
[----:B------:R-:W-:Y:S04]  /*14a0*/  STS.U8 [R25+0x1], RZ ;  /* 0x000001ff19007388 */ /* 0x000fe80000000000 */
[----:B------:R-:W-:Y:S04]  /*14b0*/  STS.U8 [R25+0x2], RZ ;  /* 0x000002ff19007388 */ /* 0x000fe80000000000 */
[----:B------:R-:W-:Y:S04]  /*14c0*/  STS.U8 [R25+0x3], RZ ;  /* 0x000003ff19007388 */ /* 0x000fe80000000000 */
[----:B------:R-:W-:Y:S04]  /*14d0*/  STS.U8 [R25+0x4], RZ ;  /* 0x000004ff19007388 */ /* 0x000fe80000000000 */
[----:B------:R-:W-:Y:S04]  /*14e0*/  STS.U8 [R25+0x5], RZ ;  /* 0x000005ff19007388 */ /* 0x000fe80000000000 */
[----:B------:R-:W-:Y:S04]  /*14f0*/  STS.U8 [R25+0x6], RZ ;  /* 0x000006ff19007388 */ /* 0x000fe80000000000 */
[----:B------:R-:W-:Y:S04]  /*1500*/  STS.U8 [R25+0x7], RZ ;  /* 0x000007ff19007388 */ /* 0x000fe80000000000 */
[----:B------:R0:W-:Y:S02]  /*1510*/  STS.U8 [R25+0x8], RZ ;  /* 0x000008ff19007388 */ /* 0x0001e40000000000 */
[----:B0-----:R-:W-:Y:S01]  /*1520*/  IADD3 R25, PT, PT, R25, 0x10, RZ ;  /* 0x0000001019197810 */ /* 0x001fe20007ffe0ff */
[----:B------:R-:W-:Y:S06]  /*1530*/  @P1 BRA `(.L_x_8) ;  /* 0xfffffffc00b01947 */ /* 0x000fec000383ffff */
.L_x_7:
[----:B------:R-:W-:Y:S05]  /*1540*/  @!P2 BRA `(.L_x_6) ;  /* 0x000000000084a947 */ /* 0x000fea0003800000 */
[----:B------:R-:W-:Y:S02]  /*1550*/  ISETP.GE.U32.AND P1, PT, R28, 0x8, PT ;  /* 0x000000081c00780c */ /* 0x000fe40003f26070 */
[----:B------:R-:W-:-:S04]  /*1560*/  LOP3.LUT R25, R4, 0x7, RZ, 0xc0, !PT ;  /* 0x0000000704197812 */ /* 0x000fc800078ec0ff */
[----:B------:R-:W-:-:S07]  /*1570*/  ISETP.NE.AND P2, PT, R25, RZ, PT ;  /* 0x000000ff1900720c */ /* 0x000fce0003f45270 */
[----:B------:R-:W-:Y:S06]  /*1580*/  @!P1 BRA `(.L_x_9) ;  /* 0x0000000000289947 */ /* 0x000fec0003800000 */
[----:B------:R-:W-:Y:S02]  /*1590*/  IMAD.IADD R22, R24, 0x1, R23 ;  /* 0x0000000118167824 */ /* 0x000fe400078e0217 */
[----:B------:R-:W-:-:S03]  /*15a0*/  VIADD R23, R23, 0x8 ;  /* 0x0000000817177836 */ /* 0x000fc60000000000 */
[----:B------:R0:W-:Y:S04]  /*15b0*/  STS.U8 [R22], RZ ;  /* 0x000000ff16007388 */ /* 0x0001e80000000000 */
[----:B------:R0:W-:Y:S04]  /*15c0*/  STS.U8 [R22+0x1], RZ ;  /* 0x000001ff16007388 */ /* 0x0001e80000000000 */
[----:B------:R0:W-:Y:S04]  /*15d0*/  STS.U8 [R22+0x2], RZ ;  /* 0x000002ff16007388 */ /* 0x0001e80000000000 */
[----:B------:R0:W-:Y:S04]  /*15e0*/  STS.U8 [R22+0x3], RZ ;  /* 0x000003ff16007388 */ /* 0x0001e80000000000 */
[----:B------:R0:W-:Y:S04]  /*15f0*/  STS.U8 [R22+0x4], RZ ;  /* 0x000004ff16007388 */ /* 0x0001e80000000000 */
[----:B------:R0:W-:Y:S04]  /*1600*/  STS.U8 [R22+0x5], RZ ;  /* 0x000005ff16007388 */ /* 0x0001e80000000000 */
[----:B------:R0:W-:Y:S04]  /*1610*/  STS.U8 [R22+0x6], RZ ;  /* 0x000006ff16007388 */ /* 0x0001e80000000000 */
[----:B------:R0:W-:Y:S02]  /*1620*/  STS.U8 [R22+0x7], RZ ;  /* 0x000007ff16007388 */ /* 0x0001e40000000000 */
.L_x_9:
[----:B------:R-:W-:Y:S05]  /*1630*/  @!P2 BRA `(.L_x_6) ;  /* 0x000000000048a947 */ /* 0x000fea0003800000 */
[----:B------:R-:W-:Y:S02]  /*1640*/  ISETP.GE.U32.AND P1, PT, R25, 0x4, PT ;  /* 0x000000041900780c */ /* 0x000fe40003f26070 */
[----:B0-----:R-:W-:-:S04]  /*1650*/  LOP3.LUT R22, R4, 0x3, RZ, 0xc0, !PT ;  /* 0x0000000304167812 */ /* 0x001fc800078ec0ff */
[----:B------:R-:W-:-:S07]  /*1660*/  ISETP.NE.AND P2, PT, R22, RZ, PT ;  /* 0x000000ff1600720c */ /* 0x000fce0003f45270 */
[----:B------:R-:W-:Y:S02]  /*1670*/  @P1 IMAD.IADD R25, R24, 0x1, R23 ;  /* 0x0000000118191824 */ /* 0x000fe400078e0217 */
[----:B------:R-:W-:-:S03]  /*1680*/  @P1 VIADD R23, R23, 0x4 ;  /* 0x0000000417171836 */ /* 0x000fc60000000000 */
[----:B------:R1:W-:Y:S04]  /*1690*/  @P1 STS.U8 [R25], RZ ;  /* 0x000000ff19001388 */ /* 0x0003e80000000000 */
[----:B------:R1:W-:Y:S04]  /*16a0*/  @P1 STS.U8 [R25+0x1], RZ ;  /* 0x000001ff19001388 */ /* 0x0003e80000000000 */
[----:B------:R1:W-:Y:S04]  /*16b0*/  @P1 STS.U8 [R25+0x2], RZ ;  /* 0x000002ff19001388 */ /* 0x0003e80000000000 */
[----:B------:R1:W-:Y:S01]  /*16c0*/  @P1 STS.U8 [R25+0x3], RZ ;  /* 0x000003ff19001388 */ /* 0x0003e20000000000 */
[----:B------:R-:W-:Y:S05]  /*16d0*/  @!P2 BRA `(.L_x_6) ;  /* 0x000000000020a947 */ /* 0x000fea0003800000 */
[----:B------:R-:W-:Y:S02]  /*16e0*/  IMAD R23, R29, R4, R23 ;  /* 0x000000041d177224 */ /* 0x000fe400078e0217 */
[----:B------:R-:W-:Y:S02]  /*16f0*/  IMAD.MOV R22, RZ, RZ, -R22 ;  /* 0x000000ffff167224 */ /* 0x000fe400078e0a16 */
[----:B------:R-:W-:-:S07]  /*1700*/  VIADD R23, R23, UR4 ;  /* 0x0000000417177c36 */ /* 0x000fce0008000000 */
.L_x_10:
[----:B------:R-:W-:Y:S01]  /*1710*/  VIADD R22, R22, 0x1 ;  /* 0x0000000116167836 */ /* 0x000fe20000000000 */
[----:B------:R0:W-:Y:S04]  /*1720*/  STS.U8 [R23], RZ ;  /* 0x000000ff17007388 */ /* 0x0001e80000000000 */
[----:B------:R-:W-:Y:S02]  /*1730*/  ISETP.NE.AND P1, PT, R22, RZ, PT ;  /* 0x000000ff1600720c */ /* 0x000fe40003f25270 */
[----:B0-----:R-:W-:-:S11]  /*1740*/  IADD3 R23, PT, PT, R23, 0x1, RZ ;  /* 0x0000000117177810 */ /* 0x001fd60007ffe0ff */
[----:B------:R-:W-:Y:S05]  /*1750*/  @P1 BRA `(.L_x_10) ;  /* 0xfffffffc00ec1947 */ /* 0x000fea000383ffff */
.L_x_6:
[C-C-:B0-----:R-:W-:Y:S01]  /*1760*/  IADD3 R22, PT, PT, R13.reuse, 0x1, -R12.reuse ;  /* 0x000000010d167810 */ /* 0x141fe20007ffe80c */
[----:B------:R-:W-:Y:S01]  /*1770*/  IMAD.IADD R23, R13, 0x1, -R12 ;  /* 0x000000010d177824 */ /* 0x000fe200078e0a0c */
[----:B------:R-:W-:Y:S02]  /*1780*/  BSSY.RECONVERGENT B1, `(.L_x_11) ;  /* 0x0000010000017945 */ /* 0x000fe40003800200 */
[----:B------:R-:W-:Y:S02]  /*1790*/  LOP3.LUT P1, R22, R22, 0x3, RZ, 0xc0, !PT ;  /* 0x0000000316167812 */ /* 0x000fe4000782c0ff */
[----:B------:R-:W-:-:S11]  /*17a0*/  ISETP.GE.U32.AND P2, PT, R23, 0x3, PT ;  /* 0x000000031700780c */ /* 0x000fd60003f46070 */
[----:B------:R-:W-:Y:S05]  /*17b0*/  @!P1 BRA `(.L_x_12) ;  /* 0x0000000000309947 */ /* 0x000fea0003800000 */
[----:B-1----:R-:W-:-:S07]  /*17c0*/  IMAD.MOV R25, RZ, RZ, -R22 ;  /* 0x000000ffff197224 */ /* 0x002fce00078e0a16 */
.L_x_13:
[----:B0-----:R-:W-:-:S06]  /*17d0*/  IMAD.WIDE R28, R12, 0x4, R26 ;  /* 0x000000040c1c7825 */ /* 0x001fcc00078e021a */
[----:B------:R-:W2:Y:S01]  /*17e0*/  LDG.E R29, desc[UR6][R28.64] ;  /* 0x000000061c1d7981 */ /* 0x000ea2000c1e1900 */
[----:B------:R-:W-:Y:S02]  /*17f0*/  IMAD.MOV.U32 R32, RZ, RZ, 0x1 ;  /* 0x00000001ff207424 */ /* 0x000fe400078e00ff */
[----:B------:R-:W-:-:S04]  /*1800*/  IMAD.WIDE R22, R12, 0x4, R14 ;  /* 0x000000040c167825 */ /* 0x000fc800078e020e */
[----:B------:R-:W-:Y:S02]  /*1810*/  VIADD R25, R25, 0x1 ;  /* 0x0000000119197836 */ /* 0x000fe40000000000 */
[----:B------:R-:W-:-:S03]  /*1820*/  VIADD R12, R12, 0x1 ;  /* 0x000000010c0c7836 */ /* 0x000fc60000000000 */
[----:B------:R-:W-:Y:S01]  /*1830*/  ISETP.NE.AND P1, PT, R25, RZ, PT ;  /* 0x000000ff1900720c */ /* 0x000fe20003f25270 */
[----:B--2---:R-:W-:Y:S01]  /*1840*/  IMAD.IADD R31, R24, 0x1, R29 ;  /* 0x00000001181f7824 */ /* 0x004fe200078e021d */
[----:B------:R0:W-:Y:S04]  /*1850*/  STG.E desc[UR6][R22.64], R29 ;  /* 0x0000001d16007986 */ /* 0x0001e8000c101906 */
[----:B------:R0:W-:Y:S07]  /*1860*/  STS.U8 [R31], R32 ;  /* 0x000000201f007388 */ /* 0x0001ee0000000000 */
[----:B------:R-:W-:Y:S05]  /*1870*/  @P1 BRA `(.L_x_13) ;  /* 0xfffffffc00d41947 */ /* 0x000fea000383ffff */
.L_x_12:
[----:B------:R-:W-:Y:S05]  /*1880*/  BSYNC.RECONVERGENT B1 ;  /* 0x0000000000017941 */ /* 0x000fea0003800200 */
.L_x_11:
[----:B------:R-:W-:Y:S04]  /*1890*/  BSSY.RECONVERGENT B1, `(.L_x_14) ;  /* 0x000001a000017945 */ /* 0x000fe80003800200 */
[----:B------:R-:W-:Y:S05]  /*18a0*/  @!P2 BRA `(.L_x_15) ;  /* 0x000000000060a947 */ /* 0x000fea0003800000 */
.L_x_16:
[----:B0-2---:R-:W-:-:S05]  /*18b0*/  IMAD.WIDE R28, R12, 0x4, R26 ;  /* 0x000000040c1c7825 */ /* 0x005fca00078e021a */
[----:B-1----:R-:W2:Y:S01]  /*18c0*/  LDG.E R25, desc[UR6][R28.64] ;  /* 0x000000061c197981 */ /* 0x002ea2000c1e1900 */
[----:B------:R-:W-:-:S05]  /*18d0*/  IMAD.WIDE R22, R12, 0x4, R14 ;  /* 0x000000040c167825 */ /* 0x000fca00078e020e */
[----:B--2---:R0:W-:Y:S04]  /*18e0*/  STG.E desc[UR6][R22.64], R25 ;  /* 0x0000001916007986 */ /* 0x0041e8000c101906 */
[----:B------:R-:W2:Y:S04]  /*18f0*/  LDG.E R33, desc[UR6][R28.64+0x4] ;  /* 0x000004061c217981 */ /* 0x000ea8000c1e1900 */
[----:B--2---:R2:W-:Y:S04]  /*1900*/  STG.E desc[UR6][R22.64+0x4], R33 ;  /* 0x0000042116007986 */ /* 0x0045e8000c101906 */
[----:B------:R-:W3:Y:S01]  /*1910*/  LDG.E R35, desc[UR6][R28.64+0x8] ;  /* 0x000008061c237981 */ /* 0x000ee2000c1e1900 */
[----:B------:R-:W-:-:S03]  /*1920*/  IMAD.MOV.U32 R31, RZ, RZ, 0x1 ;  /* 0x00000001ff1f7424 */ /* 0x000fc600078e00ff */
[----:B---3--:R2:W-:Y:S04]  /*1930*/  STG.E desc[UR6][R22.64+0x8], R35 ;  /* 0x0000082316007986 */ /* 0x0085e8000c101906 */
[----:B------:R1:W3:Y:S01]  /*1940*/  LDG.E R37, desc[UR6][R28.64+0xc] ;  /* 0x00000c061c257981 */ /* 0x0002e2000c1e1900 */
[----:B------:R-:W-:Y:S01]  /*1950*/  IMAD.IADD R32, R24, 0x1, R33 ;  /* 0x0000000118207824 */ /* 0x000fe200078e0221 */
[----:B-1----:R-:W-:Y:S01]  /*1960*/  PRMT R29, R31, 0x7610, R29 ;  /* 0x000076101f1d7816 */ /* 0x002fe2000000001d */
[----:B------:R-:W-:Y:S01]  /*1970*/  VIADD R28, R12, 0x3 ;  /* 0x000000030c1c7836 */ /* 0x000fe20000000000 */
[C---:B------:R-:W-:Y:S01]  /*1980*/  IADD3 R31, PT, PT, R24.reuse, R25, RZ ;  /* 0x00000019181f7210 */ /* 0x040fe20007ffe0ff */
[----:B0-----:R-:W-:Y:S02]  /*1990*/  IMAD.IADD R25, R24, 0x1, R35 ;  /* 0x0000000118197824 */ /* 0x001fe400078e0223 */
[----:B------:R-:W-:Y:S01]  /*19a0*/  VIADD R12, R12, 0x4 ;  /* 0x000000040c0c7836 */ /* 0x000fe20000000000 */
[----:B------:R-:W-:Y:S01]  /*19b0*/  ISETP.GE.AND P1, PT, R28, R13, PT ;  /* 0x0000000d1c00720c */ /* 0x000fe20003f26270 */
[----:B------:R2:W-:Y:S04]  /*19c0*/  STS.U8 [R31], R29 ;  /* 0x0000001d1f007388 */ /* 0x0005e80000000000 */
[----:B------:R2:W-:Y:S04]  /*19d0*/  STS.U8 [R32], R29 ;  /* 0x0000001d20007388 */ /* 0x0005e80000000000 */
[----:B------:R2:W-:Y:S01]  /*19e0*/  STS.U8 [R25], R29 ;  /* 0x0000001d19007388 */ /* 0x0005e20000000000 */
[----:B---3--:R-:W-:-:S03]  /*19f0*/  IMAD.IADD R34, R24, 0x1, R37 ;  /* 0x0000000118227824 */ /* 0x008fc600078e0225 */
[----:B------:R2:W-:Y:S04]  /*1a00*/  STG.E desc[UR6][R22.64+0xc], R37 ;  /* 0x00000c2516007986 */ /* 0x0005e8000c101906 */
[----:B------:R2:W-:Y:S01]  /*1a10*/  STS.U8 [R34], R29 ;  /* 0x0000001d22007388 */ /* 0x0005e20000000000 */
[----:B------:R-:W-:Y:S05]  /*1a20*/  @!P1 BRA `(.L_x_16) ;  /* 0xfffffffc00a09947 */ /* 0x000fea000383ffff */
.L_x_15:
[----:B------:R-:W-:Y:S05]  /*1a30*/  BSYNC.RECONVERGENT B1 ;  /* 0x0000000000017941 */ /* 0x000fea0003800200 */
.L_x_14:
[----:B-12---:R-:W-:Y:S01]  /*1a40*/  IABS R25, R4 ;  /* 0x0000000400197213 */ /* 0x006fe20000000000 */
[----:B------:R-:W-:Y:S02]  /*1a50*/  VIADD R12, R13, 0x1 ;  /* 0x000000010d0c7836 */ /* 0x000fe40000000000 */
[----:B------:R-:W-:Y:S01]  /*1a60*/  IMAD.MOV.U32 R26, RZ, RZ, RZ ;  /* 0x000000ffff1a7224 */ /* 0x000fe200078e00ff */
[----:B0-----:R-:W0:Y:S02]  /*1a70*/  I2F.RP R22, R25 ;  /* 0x0000001900167306 */ /* 0x001e240000209400 */
[----:B------:R-:W-:Y:S02]  /*1a80*/  IABS R34, R12 ;  /* 0x0000000c00227213 */ /* 0x000fe40000000000 */
[----:B------:R-:W-:Y:S02]  /*1a90*/  ISETP.GE.AND P3, PT, R12, RZ, PT ;  /* 0x000000ff0c00720c */ /* 0x000fe40003f66270 */
[----:B------:R-:W-:-:S02]  /*1aa0*/  MOV R12, R6 ;  /* 0x00000006000c7202 */ /* 0x000fc40000000f00 */
[----:B0-----:R-:W0:Y:S02]  /*1ab0*/  MUFU.RCP R22, R22 ;  /* 0x0000001600167308 */ /* 0x001e240000001000 */
[----:B0-----:R-:W-:-:S06]  /*1ac0*/  VIADD R27, R22, 0xffffffe ;  /* 0x0ffffffe161b7836 */ /* 0x001fcc0000000000 */
[----:B------:R-:W0:Y:S02]  /*1ad0*/  F2I.FTZ.U32.TRUNC.NTZ R27, R27 ;  /* 0x0000001b001b7305 */ /* 0x000e24000021f000 */
[----:B0-----:R-:W-:-:S05]  /*1ae0*/  IMAD R23, R27, R25, RZ ;  /* 0x000000191b177224 */ /* 0x001fca00078e02ff */
[----:B------:R-:W-:-:S05]  /*1af0*/  IADD3 R23, PT, PT, -R23, RZ, RZ ;  /* 0x000000ff17177210 */ /* 0x000fca0007ffe1ff */
[----:B------:R-:W-:-:S04]  /*1b00*/  IMAD.HI.U32 R26, R27, R23, R26 ;  /* 0x000000171b1a7227 */ /* 0x000fc800078e001a */
[----:B------:R-:W-:Y:S02]  /*1b10*/  IMAD.MOV.U32 R27, RZ, RZ, R25 ;  /* 0x000000ffff1b7224 */ /* 0x000fe400078e0019 */
[----:B------:R-:W-:-:S04]  /*1b20*/  IMAD.HI.U32 R31, R26, R34, RZ ;  /* 0x000000221a1f7227 */ /* 0x000fc800078e00ff */
[----:B------:R-:W-:Y:S02]  /*1b30*/  IMAD.MOV R22, RZ, RZ, -R31 ;  /* 0x000000ffff167224 */ /* 0x000fe400078e0a1f */
[----:B------:R-:W-:Y:S02]  /*1b40*/  IMAD.MOV.U32 R23, RZ, RZ, R9 ;  /* 0x000000ffff177224 */ /* 0x000fe400078e0009 */
[----:B------:R-:W-:-:S05]  /*1b50*/  IMAD R22, R25, R22, R34 ;  /* 0x0000001619167224 */ /* 0x000fca00078e0222 */
[----:B------:R-:W-:-:S13]  /*1b60*/  ISETP.GT.U32.AND P1, PT, R27, R22, PT ;  /* 0x000000161b00720c */ /* 0x000fda0003f24070 */
[----:B------:R-:W-:-:S05]  /*1b70*/  @!P1 IMAD.IADD R22, R22, 0x1, -R25 ;  /* 0x0000000116169824 */ /* 0x000fca00078e0a19 */
[----:B------:R-:W-:-:S13]  /*1b80*/  ISETP.GT.U32.AND P2, PT, R27, R22, PT ;  /* 0x000000161b00720c */ /* 0x000fda0003f44070 */
[----:B------:R-:W-:-:S04]  /*1b90*/  @!P2 IMAD.IADD R22, R22, 0x1, -R25 ;  /* 0x000000011616a824 */ /* 0x000fc800078e0a19 */
[----:B------:R-:W-:Y:S02]  /*1ba0*/  IMAD.MOV.U32 R32, RZ, RZ, R22 ;  /* 0x000000ffff207224 */ /* 0x000fe400078e0016 */
[----:B------:R-:W-:Y:S02]  /*1bb0*/  IMAD.MOV.U32 R22, RZ, RZ, R7 ;  /* 0x000000ffff167224 */ /* 0x000fe400078e0007 */
[----:B------:R-:W-:Y:S01]  /*1bc0*/  @!P3 IMAD.MOV R32, RZ, RZ, -R32 ;  /* 0x000000ffff20b224 */ /* 0x000fe200078e0a20 */
[----:B------:R-:W-:Y:S06]  /*1bd0*/  @!P0 BRA `(.L_x_2) ;  /* 0x0000003c00408947 */ /* 0x000fec0003800000 */
[----:B------:R-:W-:Y:S02]  /*1be0*/  ISETP.GE.U32.AND P4, PT, R30, 0x7, PT ;  /* 0x000000071e00780c */ /* 0x000fe40003f86070 */
[C---:B------:R-:W-:Y:S02]  /*1bf0*/  ISETP.NE.AND P0, PT, R4.reuse, RZ, PT ;  /* 0x000000ff0400720c */ /* 0x040fe40003f05270 */
[----:B------:R-:W-:Y:S02]  /*1c00*/  LOP3.LUT R28, R4, 0x7, RZ, 0xc0, !PT ;  /* 0x00000007041c7812 */ /* 0x000fe400078ec0ff */
[----:B------:R-:W-:-:S07]  /*1c10*/  SEL R29, R11, R32, !P0 ;  /* 0x000000200b1d7207 */ /* 0x000fce0004000000 */
[----:B------:R-:W-:Y:S05]  /*1c20*/  @!P4 BRA `(.L_x_17) ;  /* 0x000000280090c947 */ /* 0x000fea0003800000 */
[----:B------:R-:W-:Y:S01]  /*1c30*/  IMAD.MOV R31, RZ, RZ, -R31 ;  /* 0x000000ffff1f7224 */ /* 0x000fe200078e0a1f */
[----:B------:R-:W0:Y:S03]  /*1c40*/  LDC.64 R22, c[0x0][0x380] ;  /* 0x0000e000ff167b82 */ /* 0x000e260000000a00 */
[----:B------:R-:W-:-:S04]  /*1c50*/  IMAD R12, R25, R31, R34 ;  /* 0x0000001f190c7224 */ /* 0x000fc800078e0222 */
[----:B------:R-:W-:-:S04]  /*1c60*/  @!P1 IMAD.IADD R12, R12, 0x1, -R25 ;  /* 0x000000010c0c9824 */ /* 0x000fc800078e0a19 */
[----:B------:R-:W-:-:S04]  /*1c70*/  @!P2 IMAD.IADD R12, R12, 0x1, -R25 ;  /* 0x000000010c0ca824 */ /* 0x000fc800078e0a19 */
[----:B------:R-:W-:-:S05]  /*1c80*/  @!P3 IMAD.MOV R12, RZ, RZ, -R12 ;  /* 0x000000ffff0cb224 */ /* 0x000fca00078e0a0c */
[----:B------:R-:W-:-:S04]  /*1c90*/  SEL R31, R11, R12, !P0 ;  /* 0x0000000c0b1f7207 */ /* 0x000fc80004000000 */
[----:B------:R-:W-:-:S04]  /*1ca0*/  IADD3 R13, P1, PT, R8, R31, RZ ;  /* 0x0000001f080d7210 */ /* 0x000fc80007f3e0ff */
[----:B------:R-:W-:Y:S02]  /*1cb0*/  LEA.HI.X.SX32 R30, R31, R10, 0x1, P1 ;  /* 0x0000000a1f1e7211 */ /* 0x000fe400008f0eff */
[----:B0-----:R-:W-:-:S04]  /*1cc0*/  LEA R12, P1, R13, R22, 0x2 ;  /* 0x000000160d0c7211 */ /* 0x001fc800078210ff */
[----:B------:R-:W-:-:S05]  /*1cd0*/  LEA.HI.X R13, R13, R23, R30, 0x2, P1 ;  /* 0x000000170d0d7211 */ /* 0x000fca00008f141e */
[----:B------:R0:W2:Y:S01]  /*1ce0*/  LDG.E R35, desc[UR6][R12.64] ;  /* 0x000000060c237981 */ /* 0x0000a2000c1e1900 */
[----:B------:R-:W-:Y:S01]  /*1cf0*/  VIADD R31, R31, 0x1 ;  /* 0x000000011f1f7836 */ /* 0x000fe20000000000 */
[----:B------:R-:W-:Y:S04]  /*1d00*/  BSSY.RECONVERGENT B1, `(.L_x_18) ;  /* 0x0000025000017945 */ /* 0x000fe80003800200 */
[----:B------:R-:W-:Y:S02]  /*1d10*/  IABS R34, R31 ;  /* 0x0000001f00227213 */ /* 0x000fe40000000000 */
[----:B------:R-:W-:-:S03]  /*1d20*/  ISETP.GE.AND P2, PT, R31, RZ, PT ;  /* 0x000000ff1f00720c */ /* 0x000fc60003f46270 */
[----:B------:R-:W-:-:S05]  /*1d30*/  IMAD.HI.U32 R30, R26, R34, RZ ;  /* 0x000000221a1e7227 */ /* 0x000fca00078e00ff */
[----:B------:R-:W-:-:S05]  /*1d40*/  IADD3 R30, PT, PT, -R30, RZ, RZ ;  /* 0x000000ff1e1e7210 */ /* 0x000fca0007ffe1ff */
[----:B------:R-:W-:-:S05]  /*1d50*/  IMAD R34, R25, R30, R34 ;  /* 0x0000001e19227224 */ /* 0x000fca00078e0222 */
[----:B------:R-:W-:-:S13]  /*1d60*/  ISETP.GT.U32.AND P1, PT, R27, R34, PT ;  /* 0x000000221b00720c */ /* 0x000fda0003f24070 */
[----:B------:R-:W-:-:S05]  /*1d70*/  @!P1 IMAD.IADD R34, R34, 0x1, -R25 ;  /* 0x0000000122229824 */ /* 0x000fca00078e0a19 */
[----:B------:R-:W-:-:S13]  /*1d80*/  ISETP.GT.U32.AND P1, PT, R27, R34, PT ;  /* 0x000000221b00720c */ /* 0x000fda0003f24070 */
[----:B------:R-:W-:-:S04]  /*1d90*/  @!P1 IMAD.IADD R34, R34, 0x1, -R25 ;  /* 0x0000000122229824 */ /* 0x000fc800078e0a19 */
[----:B------:R-:W-:-:S05]  /*1da0*/  @!P2 IMAD.MOV R34, RZ, RZ, -R34 ;  /* 0x000000ffff22a224 */ /* 0x000fca00078e0a22 */
[----:B------:R-:W-:-:S04]  /*1db0*/  SEL R33, R11, R34, !P0 ;  /* 0x000000220b217207 */ /* 0x000fc80004000000 */
[----:B0-----:R-:W-:Y:S01]  /*1dc0*/  IADD3 R13, P2, PT, R8, R33, RZ ;  /* 0x00000021080d7210 */ /* 0x001fe20007f5e0ff */
[----:B--2---:R-:W-:-:S05]  /*1dd0*/  IMAD.IADD R32, R24, 0x1, R35 ;  /* 0x0000000118207824 */ /* 0x004fca00078e0223 */
[----:B------:R-:W0:Y:S02]  /*1de0*/  LDS.U8 R30, [R32] ;  /* 0x00000000201e7984 */ /* 0x000e240000000000 */
[----:B0-----:R-:W-:Y:S02]  /*1df0*/  ISETP.NE.AND P1, PT, R30, RZ, PT ;  /* 0x000000ff1e00720c */ /* 0x001fe40003f25270 */
[----:B------:R-:W-:Y:S02]  /*1e00*/  LEA.HI.X.SX32 R30, R33, R10, 0x1, P2 ;  /* 0x0000000a211e7211 */ /* 0x000fe400010f0eff */
[----:B------:R-:W-:-:S04]  /*1e10*/  LEA R12, P2, R13, R22, 0x2 ;  /* 0x000000160d0c7211 */ /* 0x000fc800078410ff */
[----:B------:R-:W-:-:S05]  /*1e20*/  LEA.HI.X R13, R13, R23, R30, 0x2, P2 ;  /* 0x000000170d0d7211 */ /* 0x000fca00010f141e */
[----:B------:R-:W-:Y:S05]  /*1e30*/  @P1 BRA `(.L_x_19) ;  /* 0x0000000000441947 */ /* 0x000fea0003800000 */
[----:B------:R-:W-:-:S04]  /*1e40*/  IMAD.WIDE R30, R29, 0x4, R14 ;  /* 0x000000041d1e7825 */ /* 0x000fc800078e020e */
[----:B------:R-:W-:Y:S01]  /*1e50*/  VIADD R29, R29, 0x1 ;  /* 0x000000011d1d7836 */ /* 0x000fe20000000000 */
[----:B------:R0:W-:Y:S04]  /*1e60*/  STG.E desc[UR6][R30.64], R35 ;  /* 0x000000231e007986 */ /* 0x0001e8000c101906 */
[----:B------:R-:W-:Y:S02]  /*1e70*/  IABS R36, R29 ;  /* 0x0000001d00247213 */ /* 0x000fe40000000000 */
[----:B------:R-:W-:-:S03]  /*1e80*/  ISETP.GE.AND P2, PT, R29, RZ, PT ;  /* 0x000000ff1d00720c */ /* 0x000fc60003f46270 */
[----:B------:R-:W-:-:S04]  /*1e90*/  IMAD.HI.U32 R34, R26, R36, RZ ;  /* 0x000000241a227227 */ /* 0x000fc800078e00ff */
[----:B------:R-:W-:-:S04]  /*1ea0*/  IMAD.MOV R34, RZ, RZ, -R34 ;  /* 0x000000ffff227224 */ /* 0x000fc800078e0a22 */
[----:B------:R-:W-:Y:S02]  /*1eb0*/  IMAD R34, R25, R34, R36 ;  /* 0x0000002219227224 */ /* 0x000fe400078e0224 */
[----:B------:R-:W-:-:S03]  /*1ec0*/  HFMA2 R36, -RZ, RZ, 0, 5.9604644775390625e-08 ;  /* 0x00000001ff247431 */ /* 0x000fc600000001ff */
[----:B------:R-:W-:Y:S02]  /*1ed0*/  ISETP.GT.U32.AND P1, PT, R27, R34, PT ;  /* 0x000000221b00720c */ /* 0x000fe40003f24070 */
[----:B0-----:R-:W-:-:S05]  /*1ee0*/  PRMT R30, R36, 0x7610, R30 ;  /* 0x00007610241e7816 */ /* 0x001fca000000001e */
[----:B------:R0:W-:Y:S06]  /*1ef0*/  STS.U8 [R32], R30 ;  /* 0x0000001e20007388 */ /* 0x0001ec0000000000 */
[----:B------:R-:W-:-:S05]  /*1f00*/  @!P1 IMAD.IADD R34, R34, 0x1, -R25 ;  /* 0x0000000122229824 */ /* 0x000fca00078e0a19 */
[----:B------:R-:W-:-:S13]  /*1f10*/  ISETP.GT.U32.AND P1, PT, R27, R34, PT ;  /* 0x000000221b00720c */ /* 0x000fda0003f24070 */
[----:B------:R-:W-:-:S04]  /*1f20*/  @!P1 IMAD.IADD R34, R34, 0x1, -R25 ;  /* 0x0000000122229824 */ /* 0x000fc800078e0a19 */
[----:B------:R-:W-:-:S05]  /*1f30*/  @!P2 IMAD.MOV R34, RZ, RZ, -R34 ;  /* 0x000000ffff22a224 */ /* 0x000fca00078e0a22 */
[----:B0-----:R-:W-:-:S07]  /*1f40*/  SEL R29, R11, R34, !P0 ;  /* 0x000000220b1d7207 */ /* 0x001fce0004000000 */
.L_x_19:
[----:B------:R-:W-:Y:S05]  /*1f50*/  BSYNC.RECONVERGENT B1 ;  /* 0x0000000000017941 */ /* 0x000fea0003800200 */
.L_x_18:
[----:B------:R0:W2:Y:S01]  /*1f60*/  LDG.E R35, desc[UR6][R12.64] ;  /* 0x000000060c237981 */ /* 0x0000a2000c1e1900 */
[----:B------:R-:W-:Y:S01]  /*1f70*/  VIADD R33, R33, 0x1 ;  /* 0x0000000121217836 */ /* 0x000fe20000000000 */
[----:B------:R-:W-:Y:S04]  /*1f80*/  BSSY.RECONVERGENT B1, `(.L_x_20) ;  /* 0x0000026000017945 */ /* 0x000fe80003800200 */
[----:B------:R-:W-:Y:S02]  /*1f90*/  IABS R34, R33 ;  /* 0x0000002100227213 */ /* 0x000fe40000000000 */
[----:B------:R-:W-:-:S03]  /*1fa0*/  ISETP.GE.AND P2, PT, R33, RZ, PT ;  /* 0x000000ff2100720c */ /* 0x000fc60003f46270 */
[----:B------:R-:W-:-:S04]  /*1fb0*/  IMAD.HI.U32 R30, R26, R34, RZ ;  /* 0x000000221a1e7227 */ /* 0x000fc800078e00ff */
[----:B------:R-:W-:-:S04]  /*1fc0*/  IMAD.MOV R30, RZ, RZ, -R30 ;  /* 0x000000ffff1e7224 */ /* 0x000fc800078e0a1e */
[----:B------:R-:W-:-:S05]  /*1fd0*/  IMAD R34, R25, R30, R34 ;  /* 0x0000001e19227224 */ /* 0x000fca00078e0222 */
[----:B------:R-:W-:-:S13]  /*1fe0*/  ISETP.GT.U32.AND P1, PT, R27, R34, PT ;  /* 0x000000221b00720c */ /* 0x000fda0003f24070 */
[----:B------:R-:W-:-:S05]  /*1ff0*/  @!P1 IMAD.IADD R34, R34, 0x1, -R25 ;  /* 0x0000000122229824 */ /* 0x000fca00078e0a19 */
[----:B------:R-:W-:-:S13]  /*2000*/  ISETP.GT.U32.AND P1, PT, R27, R34, PT ;  /* 0x000000221b00720c */ /* 0x000fda0003f24070 */
[----:B------:R-:W-:-:S05]  /*2010*/  @!P1 IMAD.IADD R34, R34, 0x1, -R25 ;  /* 0x0000000122229824 */ /* 0x000fca00078e0a19 */
[----:B------:R-:W-:-:S04]  /*2020*/  @!P2 IADD3 R34, PT, PT, -R34, RZ, RZ ;  /* 0x000000ff2222a210 */ /* 0x000fc80007ffe1ff */
[----:B------:R-:W-:-:S04]  /*2030*/  SEL R33, R11, R34, !P0 ;  /* 0x000000220b217207 */ /* 0x000fc80004000000 */
[----:B0-----:R-:W-:-:S04]  /*2040*/  IADD3 R12, P2, PT, R8, R33, RZ ;  /* 0x00000021080c7210 */ /* 0x001fc80007f5e0ff */
[----:B------:R-:W-:Y:S01]  /*2050*/  LEA.HI.X.SX32 R13, R33, R10, 0x1, P2 ;  /* 0x0000000a210d7211 */ /* 0x000fe200010f0eff */
[----:B--2---:R-:W-:-:S05]  /*2060*/  IMAD.IADD R32, R24, 0x1, R35 ;  /* 0x0000000118207824 */ /* 0x004fca00078e0223 */
[----:B------:R-:W0:Y:S02]  /*2070*/  LDS.U8 R30, [R32] ;  /* 0x00000000201e7984 */ /* 0x000e240000000000 */
[----:B0-----:R-:W-:Y:S02]  /*2080*/  ISETP.NE.AND P1, PT, R30, RZ, PT ;  /* 0x000000ff1e00720c */ /* 0x001fe40003f25270 */
[----:B------:R-:W-:-:S04]  /*2090*/  LEA R30, P2, R12, R22, 0x2 ;  /* 0x000000160c1e7211 */ /* 0x000fc800078410ff */
[----:B------:R-:W-:-:S07]  /*20a0*/  LEA.HI.X R31, R12, R23, R13, 0x2, P2 ;  /* 0x000000170c1f7211 */ /* 0x000fce00010f140d */
        /* <DEDUP_REMOVED lines=9> */
[----:B------:R-:W-:-:S03]  /*2140*/  IMAD.MOV.U32 R36, RZ, RZ, 0x1 ;  /* 0x00000001ff247424 */ /* 0x000fc600078e00ff */
[----:B------:R-:W-:Y:S02]  /*2150*/  ISETP.GT.U32.AND P1, PT, R27, R34, PT ;  /* 0x000000221b00720c */ /* 0x000fe40003f24070 */
[----:B0-----:R-:W-:-:S05]  /*2160*/  PRMT R13, R36, 0x7610, R13 ;  /* 0x00007610240d7816 */ /* 0x001fca000000000d */
[----:B------:R0:W-:Y:S06]  /*2170*/  STS.U8 [R32], R13 ;  /* 0x0000000d20007388 */ /* 0x0001ec0000000000 */
[----:B------:R-:W-:-:S05]  /*2180*/  @!P1 IMAD.IADD R34, R34, 0x1, -R25 ;  /* 0x0000000122229824 */ /* 0x000fca00078e0a19 */
[----:B------:R-:W-:-:S13]  /*2190*/  ISETP.GT.U32.AND P1, PT, R27, R34, PT ;  /* 0x000000221b00720c */ /* 0x000fda0003f24070 */
[----:B------:R-:W-:-:S04]  /*21a0*/  @!P1 IMAD.IADD R34, R34, 0x1, -R25 ;  /* 0x0000000122229824 */ /* 0x000fc800078e0a19 */
[----:B------:R-:W-:-:S04]  /*21b0*/  IMAD.MOV.U32 R12, RZ, RZ, R34 ;  /* 0x000000ffff0c7224 */ /* 0x000fc800078e0022 */
[----:B------:R-:W-:-:S05]  /*21c0*/  @!P2 IMAD.MOV R12, RZ, RZ, -R12 ;  /* 0x000000ffff0ca224 */ /* 0x000fca00078e0a0c */
[----:B0-----:R-:W-:-:S07]  /*21d0*/  SEL R29, R11, R12, !P0 ;  /* 0x0000000c0b1d7207 */ /* 0x001fce0004000000 */
.L_x_21:
[----:B------:R-:W-:Y:S05]  /*21e0*/  BSYNC.RECONVERGENT B1 ;  /* 0x0000000000017941 */ /* 0x000fea0003800200 */
.L_x_20:
[----:B------:R-:W2:Y:S01]  /*21f0*/  LDG.E R35, desc[UR6][R30.64] ;  /* 0x000000061e237981 */ /* 0x000ea2000c1e1900 */
[----:B------:R-:W-:Y:S01]  /*2200*/  IADD3 R33, PT, PT, R33, 0x1, RZ ;  /* 0x0000000121217810 */ /* 0x000fe20007ffe0ff */
[----:B------:R-:W-:Y:S03]  /*2210*/  BSSY.RECONVERGENT B1, `(.L_x_22) ;  /* 0x0000026000017945 */ /* 0x000fe60003800200 */
        /* <DEDUP_REMOVED lines=8> */
[----:B------:R-:W-:-:S04]  /*22a0*/  @!P1 IMAD.IADD R34, R34, 0x1, -R25 ;  /* 0x0000000122229824 */ /* 0x000fc800078e0a19 */
[----:B------:R-:W-:-:S05]  /*22b0*/  @!P2 IMAD.MOV R34, RZ, RZ, -R34 ;  /* 0x000000ffff22a224 */ /* 0x000fca00078e0a22 */
[----:B------:R-:W-:-:S04]  /*22c0*/  SEL R33, R11, R34, !P0 ;  /* 0x000000220b217207 */ /* 0x000fc80004000000 */
[----:B------:R-:W-:Y:S01]  /*22d0*/  IADD3 R13, P2, PT, R8, R33, RZ ;  /* 0x00000021080d7210 */ /* 0x000fe20007f5e0ff */
        /* <DEDUP_REMOVED lines=19> */
[----:B------:R-:W-:-:S04]  /*2410*/  @!P1 IADD3 R34, PT, PT, R34, -R25, RZ ;  /* 0x8000001922229210 */ /* 0x000fc80007ffe0ff */
[----:B------:R-:W-:-:S13]  /*2420*/  ISETP.GT.U32.AND P1, PT, R27, R34, PT ;  /* 0x000000221b00720c */ /* 0x000fda0003f24070 */
[----:B------:R-:W-:-:S04]  /*2430*/  @!P1 IMAD.IADD R34, R34, 0x1, -R25 ;  /* 0x0000000122229824 */ /* 0x000fc800078e0a19 */
[----:B------:R-:W-:-:S04]  /*2440*/  IMAD.MOV.U32 R12, RZ, RZ, R34 ;  /* 0x000000ffff0c7224 */ /* 0x000fc800078e0022 */
[----:B------:R-:W-:-:S05]  /*2450*/  @!P2 IMAD.MOV R12, RZ, RZ, -R12 ;  /* 0x000000ffff0ca224 */ /* 0x000fca00078e0a0c */
[----:B0-----:R-:W-:-:S07]  /*2460*/  SEL R29, R11, R12, !P0 ;  /* 0x0000000c0b1d7207 */ /* 0x001fce0004000000 */
.L_x_23:
[----:B------:R-:W-:Y:S05]  /*2470*/  BSYNC.RECONVERGENT B1 ;  /* 0x0000000000017941 */ /* 0x000fea0003800200 */
.L_x_22:
[----:B------:R-:W2:Y:S01]  /*2480*/  LDG.E R35, desc[UR6][R30.64] ;  /* 0x000000061e237981 */ /* 0x000ea2000c1e1900 */
        /* <DEDUP_REMOVED lines=8> */
[----:B------:R-:W-:-:S04]  /*2510*/  @!P1 IADD3 R34, PT, PT, R34, -R25, RZ ;  /* 0x8000001922229210 */ /* 0x000fc80007ffe0ff */
        /* <DEDUP_REMOVED lines=26> */
[----:B------:R-:W-:-:S05]  /*26c0*/  @!P1 IMAD.IADD R34, R34, 0x1, -R25 ;  /* 0x0000000122229824 */ /* 0x000fca00078e0a19 */
[----:B------:R-:W-:-:S05]  /*26d0*/  MOV R12, R34 ;  /* 0x00000022000c7202 */ /* 0x000fca0000000f00 */
[----:B------:R-:W-:-:S05]  /*26e0*/  @!P2 IMAD.MOV R12, RZ, RZ, -R12 ;  /* 0x000000ffff0ca224 */ /* 0x000fca00078e0a0c */
[----:B0-----:R-:W-:-:S07]  /*26f0*/  SEL R29, R11, R12, !P0 ;  /* 0x0000000c0b1d7207 */ /* 0x001fce0004000000 */
.L_x_25:
[----:B------:R-:W-:Y:S05]  /*2700*/  BSYNC.RECONVERGENT B1 ;  /* 0x0000000000017941 */ /* 0x000fea0003800200 */
.L_x_24:
        /* <DEDUP_REMOVED lines=22> */
[C---:B------:R-:W-:Y:S01]  /*2870*/  IMAD.WIDE R12, R29.reuse, 0x4, R14 ;  /* 0x000000041d0c7825 */ /* 0x040fe200078e020e */
[----:B------:R-:W-:-:S04]  /*2880*/  IADD3 R29, PT, PT, R29, 0x1, RZ ;  /* 0x000000011d1d7810 */ /* 0x000fc80007ffe0ff */
[----:B------:R-:W-:Y:S01]  /*2890*/  IABS R34, R29 ;  /* 0x0000001d00227213 */ /* 0x000fe20000000000 */
[----:B------:R0:W-:Y:S01]  /*28a0*/  STG.E desc[UR6][R12.64], R35 ;  /* 0x000000230c007986 */ /* 0x0001e2000c101906 */
        /* <DEDUP_REMOVED lines=14> */
.L_x_27:
[----:B------:R-:W-:Y:S05]  /*2990*/  BSYNC.RECONVERGENT B1 ;  /* 0x0000000000017941 */ /* 0x000fea0003800200 */
.L_x_26:
[----:B------:R-:W2:Y:S01]  /*29a0*/  LDG.E R35, desc[UR6][R30.64] ;  /* 0x000000061e237981 */ /* 0x000ea2000c1e1900 */
        /* <DEDUP_REMOVED lines=39> */
.L_x_29:
[----:B------:R-:W-:Y:S05]  /*2c20*/  BSYNC.RECONVERGENT B1 ;  /* 0x0000000000017941 */ /* 0x000fea0003800200 */
.L_x_28:
        /* <DEDUP_REMOVED lines=14> */
[----:B0-----:R-:W-:-:S04]  /*2d10*/  IADD3 R30, P2, PT, R8, R13, RZ ;  /* 0x0000000d081e7210 */ /* 0x001fc80007f5e0ff */
[----:B------:R-:W-:Y:S02]  /*2d20*/  LEA R22, P3, R30, R22, 0x2 ;  /* 0x000000161e167211 */ /* 0x000fe400078610ff */
[----:B------:R-:W-:-:S04]  /*2d30*/  LEA.HI.X.SX32 R31, R13, R10, 0x1, P2 ;  /* 0x0000000a0d1f7211 */ /* 0x000fc800010f0eff */
[----:B------:R-:W-:Y:S02]  /*2d40*/  LEA.HI.X R23, R30, R23, R31, 0x2, P3 ;  /* 0x000000171e177211 */ /* 0x000fe400018f141f */
[----:B--2---:R-:W-:-:S05]  /*2d50*/  IADD3 R12, PT, PT, R24, R35, RZ ;  /* 0x00000023180c7210 */ /* 0x004fca0007ffe0ff */
[----:B------:R-:W0:Y:S02]  /*2d60*/  LDS.U8 R32, [R12] ;  /* 0x000000000c207984 */ /* 0x000e240000000000 */
[----:B0-----:R-:W-:-:S13]  /*2d70*/  ISETP.NE.AND P1, PT, R32, RZ, PT ;  /* 0x000000ff2000720c */ /* 0x001fda0003f25270 */
[----:B------:R-:W-:Y:S05]  /*2d80*/  @P1 BRA `(.L_x_31) ;  /* 0x0000000000481947 */ /* 0x000fea0003800000 */
[----:B------:R-:W-:-:S05]  /*2d90*/  VIADD R32, R29, 0x1 ;  /* 0x000000011d207836 */ /* 0x000fca0000000000 */
[----:B------:R-:W-:Y:S02]  /*2da0*/  IABS R30, R32 ;  /* 0x00000020001e7213 */ /* 0x000fe40000000000 */
[----:B------:R-:W-:-:S03]  /*2db0*/  ISETP.GE.AND P2, PT, R32, RZ, PT ;  /* 0x000000ff2000720c */ /* 0x000fc60003f46270 */
[----:B------:R-:W-:-:S04]  /*2dc0*/  IMAD.HI.U32 R31, R26, R30, RZ ;  /* 0x0000001e1a1f7227 */ /* 0x000fc800078e00ff */
[----:B------:R-:W-:-:S04]  /*2dd0*/  IMAD.MOV R31, RZ, RZ, -R31 ;  /* 0x000000ffff1f7224 */ /* 0x000fc800078e0a1f */
[----:B------:R-:W-:Y:S02]  /*2de0*/  IMAD R34, R25, R31, R30 ;  /* 0x0000001f19227224 */ /* 0x000fe400078e021e */
[----:B------:R-:W-:-:S04]  /*2df0*/  IMAD.WIDE R30, R29, 0x4, R14 ;  /* 0x000000041d1e7825 */ /* 0x000fc800078e020e */
[----:B------:R-:W-:Y:S01]  /*2e00*/  HFMA2 R29, -RZ, RZ, 0, 5.9604644775390625e-08 ;  /* 0x00000001ff1d7431 */ /* 0x000fe200000001ff */
[----:B------:R-:W-:Y:S01]  /*2e10*/  ISETP.GT.U32.AND P1, PT, R27, R34, PT ;  /* 0x000000221b00720c */ /* 0x000fe20003f24070 */
[----:B------:R0:W-:-:S12]  /*2e20*/  STG.E desc[UR6][R30.64], R35 ;  /* 0x000000231e007986 */ /* 0x0001d8000c101906 */
[----:B------:R-:W-:Y:S01]  /*2e30*/  @!P1 IMAD.IADD R34, R34, 0x1, -R25 ;  /* 0x0000000122229824 */ /* 0x000fe200078e0a19 */
[----:B0-----:R-:W-:-:S04]  /*2e40*/  PRMT R31, R29, 0x7610, R31 ;  /* 0x000076101d1f7816 */ /* 0x001fc8000000001f */
[----:B------:R-:W-:Y:S01]  /*2e50*/  ISETP.GT.U32.AND P1, PT, R27, R34, PT ;  /* 0x000000221b00720c */ /* 0x000fe20003f24070 */
[----:B------:R0:W-:-:S12]  /*2e60*/  STS.U8 [R12], R31 ;  /* 0x0000001f0c007388 */ /* 0x0001d80000000000 */
[----:B------:R-:W-:-:S04]  /*2e70*/  @!P1 IMAD.IADD R34, R34, 0x1, -R25 ;  /* 0x0000000122229824 */ /* 0x000fc800078e0a19 */
[----:B------:R-:W-:-:S04]  /*2e80*/  IMAD.MOV.U32 R32, RZ, RZ, R34 ;  /* 0x000000ffff207224 */ /* 0x000fc800078e0022 */
[----:B------:R-:W-:-:S05]  /*2e90*/  @!P2 IMAD.MOV R32, RZ, RZ, -R32 ;  /* 0x000000ffff20a224 */ /* 0x000fca00078e0a20 */
[----:B0-----:R-:W-:-:S07]  /*2ea0*/  SEL R29, R11, R32, !P0 ;  /* 0x000000200b1d7207 */ /* 0x001fce0004000000 */
.L_x_31:
[----:B------:R-:W-:Y:S05]  /*2eb0*/  BSYNC.RECONVERGENT B1 ;  /* 0x0000000000017941 */ /* 0x000fea0003800200 */
.L_x_30:
[----:B------:R-:W2:Y:S01]  /*2ec0*/  LDG.E R31, desc[UR6][R22.64] ;  /* 0x00000006161f7981 */ /* 0x000ea2000c1e1900 */
[----:B------:R-:W-:Y:S01]  /*2ed0*/  LOP3.LUT R32, R4, 0x7ffffff8, RZ, 0xc0, !PT ;  /* 0x7ffffff804207812 */ /* 0x000fe200078ec0ff */
[----:B------:R-:W-:Y:S03]  /*2ee0*/  BSSY.RECONVERGENT B1, `(.L_x_32) ;  /* 0x0000018000017945 */ /* 0x000fe60003800200 */
[----:B------:R-:W-:-:S04]  /*2ef0*/  IADD3 R32, PT, PT, -R32, 0x8, RZ ;  /* 0x0000000820207810 */ /* 0x000fc80007ffe1ff */
[----:B------:R-:W-:Y:S01]  /*2f00*/  ISETP.NE.AND P1, PT, R32, RZ, PT ;  /* 0x000000ff2000720c */ /* 0x000fe20003f25270 */
[----:B--2---:R-:W-:-:S05]  /*2f10*/  IMAD.IADD R12, R24, 0x1, R31 ;  /* 0x00000001180c7824 */ /* 0x004fca00078e021f */
        /* <DEDUP_REMOVED lines=9> */
[----:B------:R-:W-:-:S03]  /*2fb0*/  IMAD.WIDE R22, R29, 0x4, R14 ;  /* 0x000000041d167825 */ /* 0x000fc600078e020e */
[----:B------:R-:W-:Y:S01]  /*2fc0*/  ISETP.GT.U32.AND P2, PT, R27, R30, PT ;  /* 0x0000001e1b00720c */ /* 0x000fe20003f44070 */
[----:B------:R-:W-:Y:S01]  /*2fd0*/  IMAD.MOV.U32 R29, RZ, RZ, 0x1 ;  /* 0x00000001ff1d7424 */ /* 0x000fe200078e00ff */
[----:B------:R0:W-:Y:S11]  /*2fe0*/  STG.E desc[UR6][R22.64], R31 ;  /* 0x0000001f16007986 */ /* 0x0001f6000c101906 */
[----:B------:R-:W-:-:S02]  /*2ff0*/  @!P2 IADD3 R30, PT, PT, R30, -R25, RZ ;  /* 0x800000191e1ea210 */ /* 0x000fc40007ffe0ff */
[----:B0-----:R-:W-:Y:S02]  /*3000*/  PRMT R23, R29, 0x7610, R23 ;  /* 0x000076101d177816 */ /* 0x001fe40000000017 */
[----:B------:R-:W-:-:S03]  /*3010*/  ISETP.GT.U32.AND P2, PT, R27, R30, PT ;  /* 0x0000001e1b00720c */ /* 0x000fc60003f44070 */
[----:B------:R0:W-:Y:S10]  /*3020*/  STS.U8 [R12], R23 ;  /* 0x000000170c007388 */ /* 0x0001f40000000000 */
[----:B------:R-:W-:-:S04]  /*3030*/  @!P2 IMAD.IADD R30, R30, 0x1, -R25 ;  /* 0x000000011e1ea824 */ /* 0x000fc800078e0a19 */
[----:B------:R-:W-:-:S05]  /*3040*/  @!P3 IMAD.MOV R30, RZ, RZ, -R30 ;  /* 0x000000ffff1eb224 */ /* 0x000fca00078e0a1e */
[----:B0-----:R-:W-:-:S07]  /*3050*/  SEL R29, R11, R30, !P0 ;  /* 0x0000001e0b1d7207 */ /* 0x001fce0004000000 */
.L_x_33:
[----:B------:R-:W-:Y:S05]  /*3060*/  BSYNC.RECONVERGENT B1 ;  /* 0x0000000000017941 */ /* 0x000fea0003800200 */
.L_x_32:
[----:B------:R-:W-:Y:S05]  /*3070*/  @!P1 BRA `(.L_x_17) ;  /* 0x00000014007c9947 */ /* 0x000fea0003800000 */
.L_x_50:
[----:B------:R-:W0:Y:S01]  /*3080*/  LDCU UR4, c[0x0][0x39c] ;  /* 0x00007380ff0477ac */ /* 0x000e220008000800 */
[----:B------:R-:W-:Y:S01]  /*3090*/  VIADD R13, R13, 0x1 ;  /* 0x000000010d0d7836 */ /* 0x000fe20000000000 */
[----:B------:R-:W1:Y:S04]  /*30a0*/  LDC.64 R22, c[0x0][0x380] ;  /* 0x0000e000ff167b82 */ /* 0x000e680000000a00 */
[----:B------:R-:W-:Y:S02]  /*30b0*/  IABS R12, R13 ;  /* 0x0000000d000c7213 */ /* 0x000fe40000000000 */
[----:B------:R-:W-:-:S03]  /*30c0*/  ISETP.GE.AND P1, PT, R13, RZ, PT ;  /* 0x000000ff0d00720c */ /* 0x000fc60003f26270 */
[----:B------:R-:W-:-:S04]  /*30d0*/  IMAD.HI.U32 R26, R26, R12, RZ ;  /* 0x0000000c1a1a7227 */ /* 0x000fc800078e00ff */
[----:B------:R-:W-:Y:S02]  /*30e0*/  IMAD.MOV R26, RZ, RZ, -R26 ;  /* 0x000000ffff1a7224 */ /* 0x000fe400078e0a1a */
[----:B0-----:R-:W-:-:S05]  /*30f0*/  IMAD.U32 R4, RZ, RZ, UR4 ;  /* 0x00000004ff047e24 */ /* 0x001fca000f8e00ff */
[-C--:B------:R-:W-:Y:S02]  /*3100*/  IABS R25, R4.reuse ;  /* 0x0000000400197213 */ /* 0x080fe40000000000 */
[----:B------:R-:W-:-:S03]  /*3110*/  LOP3.LUT R11, RZ, R4, RZ, 0x33, !PT ;  /* 0x00000004ff0b7212 */ /* 0x000fc600078e33ff */
[----:B------:R-:W-:-:S05]  /*3120*/  IMAD R12, R25, R26, R12 ;  /* 0x0000001a190c7224 */ /* 0x000fca00078e020c */
[----:B------:R-:W-:-:S13]  /*3130*/  ISETP.GT.U32.AND P0, PT, R27, R12, PT ;  /* 0x0000000c1b00720c */ /* 0x000fda0003f04070 */
[----:B------:R-:W-:-:S04]  /*3140*/  @!P0 IADD3 R12, PT, PT, R12, -R25, RZ ;  /* 0x800000190c0c8210 */ /* 0x000fc80007ffe0ff */
[----:B------:R-:W-:-:S13]  /*3150*/  ISETP.GT.U32.AND P0, PT, R27, R12, PT ;  /* 0x0000000c1b00720c */ /* 0x000fda0003f04070 */
[----:B------:R-:W-:Y:S01]  /*3160*/  @!P0 IMAD.IADD R12, R12, 0x1, -R25 ;  /* 0x000000010c0c8824 */ /* 0x000fe200078e0a19 */
[----:B------:R-:W-:-:S03]  /*3170*/  ISETP.NE.AND P0, PT, R4, RZ, PT ;  /* 0x000000ff0400720c */ /* 0x000fc60003f05270 */
[----:B------:R-:W-:-:S05]  /*3180*/  @!P1 IMAD.MOV R12, RZ, RZ, -R12 ;  /* 0x000000ffff0c9224 */ /* 0x000fca00078e0a0c */
[----:B------:R-:W-:-:S04]  /*3190*/  SEL R31, R11, R12, !P0 ;  /* 0x0000000c0b1f7207 */ /* 0x000fc80004000000 */
[----:B------:R-:W-:-:S04]  /*31a0*/  IADD3 R13, P1, PT, R8, R31, RZ ;  /* 0x0000001f080d7210 */ /* 0x000fc80007f3e0ff */
[----:B------:R-:W-:Y:S02]  /*31b0*/  LEA.HI.X.SX32 R26, R31, R10, 0x1, P1 ;  /* 0x0000000a1f1a7211 */ /* 0x000fe400008f0eff */
[----:B-1----:R-:W-:-:S04]  /*31c0*/  LEA R12, P1, R13, R22, 0x2 ;  /* 0x000000160d0c7211 */ /* 0x002fc800078210ff */
[----:B------:R-:W-:-:S05]  /*31d0*/  LEA.HI.X R13, R13, R23, R26, 0x2, P1 ;  /* 0x000000170d0d7211 */ /* 0x000fca00008f141a */
[----:B------:R0:W2:Y:S01]  /*31e0*/  LDG.E R35, desc[UR6][R12.64] ;  /* 0x000000060c237981 */ /* 0x0000a2000c1e1900 */
[----:B------:R-:W1:Y:S01]  /*31f0*/  I2F.RP R33, R25 ;  /* 0x0000001900217306 */ /* 0x000e620000209400 */
[----:B------:R-:W-:Y:S01]  /*3200*/  VIADD R31, R31, 0x1 ;  /* 0x000000011f1f7836 */ /* 0x000fe20000000000 */
[----:B------:R-:W-:Y:S04]  /*3210*/  BSSY.RECONVERGENT B1, `(.L_x_34) ;  /* 0x0000032000017945 */ /* 0x000fe80003800200 */
[----:B------:R-:W-:Y:S02]  /*3220*/  IABS R30, R31 ;  /* 0x0000001f001e7213 */ /* 0x000fe40000000000 */
[----:B------:R-:W-:Y:S01]  /*3230*/  ISETP.GE.AND P2, PT, R31, RZ, PT ;  /* 0x000000ff1f00720c */ /* 0x000fe20003f46270 */
[----:B-1----:R-:W1:Y:S02]  /*3240*/  MUFU.RCP R33, R33 ;  /* 0x0000002100217308 */ /* 0x002e640000001000 */
[----:B-1----:R-:W-:-:S06]  /*3250*/  VIADD R27, R33, 0xffffffe ;  /* 0x0ffffffe211b7836 */ /* 0x002fcc0000000000 */
[----:B------:R-:W1:Y:S02]  /*3260*/  F2I.FTZ.U32.TRUNC.NTZ R27, R27 ;  /* 0x0000001b001b7305 */ /* 0x000e64000021f000 */
[----:B-1----:R-:W-:-:S04]  /*3270*/  IMAD.MOV R26, RZ, RZ, -R27 ;  /* 0x000000ffff1a7224 */ /* 0x002fc800078e0a1b */
[----:B------:R-:W-:Y:S02]  /*3280*/  IMAD R37, R26, R25, RZ ;  /* 0x000000191a257224 */ /* 0x000fe400078e02ff */
[----:B------:R-:W-:-:S04]  /*3290*/  IMAD.MOV.U32 R26, RZ, RZ, RZ ;  /* 0x000000ffff1a7224 */ /* 0x000fc800078e00ff */
[----:B------:R-:W-:-:S04]  /*32a0*/  IMAD.HI.U32 R26, R27, R37, R26 ;  /* 0x000000251b1a7227 */ /* 0x000fc800078e001a */
[----:B------:R-:W-:Y:S02]  /*32b0*/  IMAD.MOV.U32 R27, RZ, RZ, R25 ;  /* 0x000000ffff1b7224 */ /* 0x000fe400078e0019 */
[----:B0-----:R-:W-:-:S05]  /*32c0*/  IMAD.HI.U32 R12, R26, R30, RZ ;  /* 0x0000001e1a0c7227 */ /* 0x001fca00078e00ff */
        /* <DEDUP_REMOVED lines=11> */
[----:B0-----:R-:W-:-:S13]  /*3380*/  ISETP.NE.AND P2, PT, R13, RZ, PT ;  /* 0x000000ff0d00720c */ /* 0x001fda0003f45270 */
[----:B------:R-:W-:Y:S05]  /*3390*/  @P2 BRA `(.L_x_35) ;  /* 0x0000000000642947 */ /* 0x000fea0003800000 */
[----:B------:R-:W0:Y:S01]  /*33a0*/  I2F.RP R36, R25 ;  /* 0x0000001900247306 */ /* 0x000e220000209400 */
[----:B------:R-:W-:Y:S01]  /*33b0*/  IMAD.WIDE R30, R29, 0x4, R14 ;  /* 0x000000041d1e7825 */ /* 0x000fe200078e020e */
[----:B------:R-:W-:-:S03]  /*33c0*/  MOV R37, 0x1 ;  /* 0x0000000100257802 */ /* 0x000fc60000000f00 */
[----:B------:R-:W-:Y:S01]  /*33d0*/  VIADD R29, R29, 0x1 ;  /* 0x000000011d1d7836 */ /* 0x000fe20000000000 */
[----:B------:R1:W-:Y:S04]  /*33e0*/  STG.E desc[UR6][R30.64], R35 ;  /* 0x000000231e007986 */ /* 0x0003e8000c101906 */
[----:B------:R-:W-:Y:S01]  /*33f0*/  ISETP.GE.AND P3, PT, R29, RZ, PT ;  /* 0x000000ff1d00720c */ /* 0x000fe20003f66270 */
[----:B0-----:R-:W0:Y:S01]  /*3400*/  MUFU.RCP R36, R36 ;  /* 0x0000002400247308 */ /* 0x001e220000001000 */
[----:B-1----:R-:W-:Y:S02]  /*3410*/  PRMT R31, R37, 0x7610, R31 ;  /* 0x00007610251f7816 */ /* 0x002fe4000000001f */
[----:B------:R-:W-:-:S03]  /*3420*/  IABS R30, R29 ;  /* 0x0000001d001e7213 */ /* 0x000fc60000000000 */
[----:B------:R1:W-:Y:S01]  /*3430*/  STS.U8 [R12], R31 ;  /* 0x0000001f0c007388 */ /* 0x0003e20000000000 */
[----:B0-----:R-:W-:Y:S02]  /*3440*/  VIADD R13, R36, 0xffffffe ;  /* 0x0ffffffe240d7836 */ /* 0x001fe40000000000 */
[----:B-1----:R-:W-:-:S04]  /*3450*/  IMAD.MOV.U32 R12, RZ, RZ, RZ ;  /* 0x000000ffff0c7224 */ /* 0x002fc800078e00ff */
[----:B------:R-:W0:Y:S02]  /*3460*/  F2I.FTZ.U32.TRUNC.NTZ R13, R13 ;  /* 0x0000000d000d7305 */ /* 0x000e24000021f000 */
[----:B0-----:R-:W-:-:S04]  /*3470*/  IMAD.MOV R37, RZ, RZ, -R13 ;  /* 0x000000ffff257224 */ /* 0x001fc800078e0a0d */
[----:B------:R-:W-:-:S04]  /*3480*/  IMAD R37, R37, R25, RZ ;  /* 0x0000001925257224 */ /* 0x000fc800078e02ff */
[----:B------:R-:W-:-:S06]  /*3490*/  IMAD.HI.U32 R37, R13, R37, R12 ;  /* 0x000000250d257227 */ /* 0x000fcc00078e000c */
        /* <DEDUP_REMOVED lines=8> */
[----:B------:R-:W-:-:S07]  /*3520*/  SEL R29, R11, R12, !P0 ;  /* 0x0000000c0b1d7207 */ /* 0x000fce0004000000 */
.L_x_35:
[----:B------:R-:W-:Y:S05]  /*3530*/  BSYNC.RECONVERGENT B1 ;  /* 0x0000000000017941 */ /* 0x000fea0003800200 */
.L_x_34:
[----:B------:R-:W-:Y:S02]  /*3540*/  LEA.HI.X.SX32 R13, R33, R10, 0x1, P1 ;  /* 0x0000000a210d7211 */ /* 0x000fe400008f0eff */
[----:B------:R-:W-:-:S04]  /*3550*/  LEA R12, P1, R34, R22, 0x2 ;  /* 0x00000016220c7211 */ /* 0x000fc800078210ff */
[----:B------:R-:W-:-:S05]  /*3560*/  LEA.HI.X R13, R34, R23, R13, 0x2, P1 ;  /* 0x00000017220d7211 */ /* 0x000fca00008f140d */
        /* <DEDUP_REMOVED lines=37> */
.L_x_37:
[----:B------:R-:W-:Y:S05]  /*37c0*/  BSYNC.RECONVERGENT B1 ;  /* 0x0000000000017941 */ /* 0x000fea0003800200 */
.L_x_36:
[----:B------:R-:W-:Y:S02]  /*37d0*/  LEA.HI.X.SX32 R30, R31, R10, 0x1, P1 ;  /* 0x0000000a1f1e7211 */ /* 0x000fe400008f0eff */
[----:B------:R-:W-:-:S04]  /*37e0*/  LEA R12, P1, R33, R22, 0x2 ;  /* 0x00000016210c7211 */ /* 0x000fc800078210ff */
[----:B------:R-:W-:-:S05]  /*37f0*/  LEA.HI.X R13, R33, R23, R30, 0x2, P1 ;  /* 0x00000017210d7211 */ /* 0x000fca00008f141e */
        /* <DEDUP_REMOVED lines=19> */
[----:B------:R-:W-:-:S04]  /*3930*/  IMAD.WIDE R12, R29, 0x4, R14 ;  /* 0x000000041d0c7825 */ /* 0x000fc800078e020e */
[----:B------:R-:W-:Y:S01]  /*3940*/  VIADD R29, R29, 0x1 ;  /* 0x000000011d1d7836 */ /* 0x000fe20000000000 */
[----:B------:R0:W-:Y:S04]  /*3950*/  STG.E desc[UR6][R12.64], R33 ;  /* 0x000000210c007986 */ /* 0x0001e8000c101906 */
[----:B------:R-:W-:Y:S02]  /*3960*/  IABS R35, R29 ;  /* 0x0000001d00237213 */ /* 0x000fe40000000000 */
[----:B------:R-:W-:-:S03]  /*3970*/  ISETP.GE.AND P3, PT, R29, RZ, PT ;  /* 0x000000ff1d00720c */ /* 0x000fc60003f66270 */
[----:B------:R-:W-:-:S05]  /*3980*/  IMAD.HI.U32 R36, R26, R35, RZ ;  /* 0x000000231a247227 */ /* 0x000fca00078e00ff */
[----:B------:R-:W-:-:S05]  /*3990*/  IADD3 R36, PT, PT, -R36, RZ, RZ ;  /* 0x000000ff24247210 */ /* 0x000fca0007ffe1ff */
        /* <DEDUP_REMOVED lines=11> */
.L_x_39:
[----:B------:R-:W-:Y:S05]  /*3a50*/  BSYNC.RECONVERGENT B1 ;  /* 0x0000000000017941 */ /* 0x000fea0003800200 */
.L_x_38:
        /* <DEDUP_REMOVED lines=40> */
.L_x_41:
[----:B------:R-:W-:Y:S05]  /*3ce0*/  BSYNC.RECONVERGENT B1 ;  /* 0x0000000000017941 */ /* 0x000fea0003800200 */
.L_x_40:
        /* <DEDUP_REMOVED lines=17> */
[----:B------:R-:W-:Y:S02]  /*3e00*/  IADD3 R34, P1, PT, R8, R31, RZ ;  /* 0x0000001f08227210 */ /* 0x000fe40007f3e0ff */
[----:B--2---:R-:W-:-:S05]  /*3e10*/  IADD3 R30, PT, PT, R24, R33, RZ ;  /* 0x00000021181e7210 */ /* 0x004fca0007ffe0ff */
        /* <DEDUP_REMOVED lines=21> */
.L_x_43:
[----:B------:R-:W-:Y:S05]  /*3f70*/  BSYNC.RECONVERGENT B1 ;  /* 0x0000000000017941 */ /* 0x000fea0003800200 */
.L_x_42:
        /* <DEDUP_REMOVED lines=36> */
[----:B------:R-:W-:-:S05]  /*41c0*/  @!P2 IADD3 R36, PT, PT, R36, -R25, RZ ;  /* 0x800000192424a210 */ /* 0x000fca0007ffe0ff */
[----:B------:R-:W-:-:S04]  /*41d0*/  IMAD.MOV.U32 R12, RZ, RZ, R36 ;  /* 0x000000ffff0c7224 */ /* 0x000fc800078e0024 */
[----:B------:R-:W-:-:S05]  /*41e0*/  @!P3 IMAD.MOV R12, RZ, RZ, -R12 ;  /* 0x000000ffff0cb224 */ /* 0x000fca00078e0a0c */
[----:B0-----:R-:W-:-:S07]  /*41f0*/  SEL R29, R11, R12, !P0 ;  /* 0x0000000c0b1d7207 */ /* 0x001fce0004000000 */
.L_x_45:
[----:B------:R-:W-:Y:S05]  /*4200*/  BSYNC.RECONVERGENT B1 ;  /* 0x0000000000017941 */ /* 0x000fea0003800200 */
.L_x_44:
[----:B------:R-:W-:Y:S02]  /*4210*/  LEA.HI.X.SX32 R13, R31, R10, 0x1, P1 ;  /* 0x0000000a1f0d7211 */ /* 0x000fe400008f0eff */
[----:B------:R-:W-:-:S04]  /*4220*/  LEA R12, P1, R34, R22, 0x2 ;  /* 0x00000016220c7211 */ /* 0x000fc800078210ff */
[----:B------:R-:W-:-:S05]  /*4230*/  LEA.HI.X R13, R34, R23, R13, 0x2, P1 ;  /* 0x00000017220d7211 */ /* 0x000fca00008f140d */
        /* <DEDUP_REMOVED lines=11> */
[----:B------:R-:W-:-:S05]  /*42f0*/  @!P1 IADD3 R30, PT, PT, R30, -R25, RZ ;  /* 0x800000191e1e9210 */ /* 0x000fca0007ffe0ff */
[----:B------:R-:W-:-:S05]  /*4300*/  @!P2 IMAD.MOV R30, RZ, RZ, -R30 ;  /* 0x000000ffff1ea224 */ /* 0x000fca00078e0a1e */
[----:B0-----:R-:W-:-:S04]  /*4310*/  SEL R13, R11, R30, !P0 ;  /* 0x0000001e0b0d7207 */ /* 0x001fc80004000000 */
[----:B------:R-:W-:-:S04]  /*4320*/  IADD3 R12, P2, PT, R8, R13, RZ ;  /* 0x0000000d080c7210 */ /* 0x000fc80007f5e0ff */
[----:B------:R-:W-:Y:S02]  /*4330*/  LEA R22, P3, R12, R22, 0x2 ;  /* 0x000000160c167211 */ /* 0x000fe400078610ff */
[----:B------:R-:W-:-:S04]  /*4340*/  LEA.HI.X.SX32 R30, R13, R10, 0x1, P2 ;  /* 0x0000000a0d1e7211 */ /* 0x000fc800010f0eff */
[----:B------:R-:W-:Y:S01]  /*4350*/  LEA.HI.X R23, R12, R23, R30, 0x2, P3 ;  /* 0x000000170c177211 */ /* 0x000fe200018f141e */
        /* <DEDUP_REMOVED lines=19> */
[----:B------:R-:W-:-:S04]  /*4490*/  @!P2 IADD3 R12, PT, PT, -R12, RZ, RZ ;  /* 0x000000ff0c0ca210 */ /* 0x000fc80007ffe1ff */
[----:B0-----:R-:W-:-:S07]  /*44a0*/  SEL R29, R11, R12, !P0 ;  /* 0x0000000c0b1d7207 */ /* 0x001fce0004000000 */
.L_x_47:
[----:B------:R-:W-:Y:S05]  /*44b0*/  BSYNC.RECONVERGENT B1 ;  /* 0x0000000000017941 */ /* 0x000fea0003800200 */
.L_x_46:
[----:B------:R-:W2:Y:S01]  /*44c0*/  LDG.E R31, desc[UR6][R22.64] ;  /* 0x00000006161f7981 */ /* 0x000ea2000c1e1900 */
[----:B------:R-:W-:Y:S01]  /*44d0*/  VIADD R32, R32, 0x8 ;  /* 0x0000000820207836 */ /* 0x000fe20000000000 */
[----:B------:R-:W-:Y:S04]  /*44e0*/  BSSY.RECONVERGENT B1, `(.L_x_48) ;  /* 0x0000017000017945 */ /* 0x000fe80003800200 */
        /* <DEDUP_REMOVED lines=15> */
[----:B------:R-:W-:Y:S01]  /*45e0*/  @!P2 IMAD.IADD R30, R30, 0x1, -R25 ;  /* 0x000000011e1ea824 */ /* 0x000fe200078e0a19 */
[----:B0-----:R-:W-:-:S04]  /*45f0*/  PRMT R23, R29, 0x7610, R23 ;  /* 0x000076101d177816 */ /* 0x001fc80000000017 */
[----:B------:R-:W-:Y:S01]  /*4600*/  ISETP.GT.U32.AND P2, PT, R27, R30, PT ;  /* 0x0000001e1b00720c */ /* 0x000fe20003f44070 */
[----:B------:R0:W-:-:S12]  /*4610*/  STS.U8 [R12], R23 ;  /* 0x000000170c007388 */ /* 0x0001d80000000000 */
[----:B------:R-:W-:-:S05]  /*4620*/  @!P2 IADD3 R30, PT, PT, R30, -R25, RZ ;  /* 0x800000191e1ea210 */ /* 0x000fca0007ffe0ff */
[----:B------:R-:W-:-:S05]  /*4630*/  @!P3 IMAD.MOV R30, RZ, RZ, -R30 ;  /* 0x000000ffff1eb224 */ /* 0x000fca00078e0a1e */
[----:B0-----:R-:W-:-:S07]  /*4640*/  SEL R29, R11, R30, !P0 ;  /* 0x0000001e0b1d7207 */ /* 0x001fce0004000000 */
.L_x_49:
[----:B------:R-:W-:Y:S05]  /*4650*/  BSYNC.RECONVERGENT B1 ;  /* 0x0000000000017941 */ /* 0x000fea0003800200 */
.L_x_48:
[----:B------:R-:W-:Y:S05]  /*4660*/  @P1 BRA `(.L_x_50) ;  /* 0xffffffe800841947 */ /* 0x000fea000383ffff */
.L_x_17:
[----:B------:R-:W-:Y:S01]  /*4670*/  ISETP.NE.AND P1, PT, R28, RZ, PT ;  /* 0x000000ff1c00720c */ /* 0x000fe20003f25270 */
[----:B------:R-:W-:Y:S02]  /*4680*/  IMAD.MOV.U32 R22, RZ, RZ, R7 ;  /* 0x000000ffff167224 */ /* 0x000fe400078e0007 */
[----:B------:R-:W-:Y:S02]  /*4690*/  IMAD.MOV.U32 R12, RZ, RZ, R6 ;  /* 0x000000ffff0c7224 */ /* 0x000fe400078e0006 */
[----:B------:R-:W-:-:S08]  /*46a0*/  IMAD.MOV.U32 R23, RZ, RZ, R9 ;  /* 0x000000ffff177224 */ /* 0x000fd000078e0009 */
[----:B------:R-:W-:Y:S05]  /*46b0*/  @!P1 BRA `(.L_x_2) ;  /* 0x0000001000889947 */ /* 0x000fea0003800000 */
[----:B------:R-:W-:Y:S02]  /*46c0*/  ISETP.GE.U32.AND P1, PT, R28, 0x4, PT ;  /* 0x000000041c00780c */ /* 0x000fe40003f26070 */
[----:B------:R-:W-:-:S11]  /*46d0*/  LOP3.LUT R28, R4, 0x3, RZ, 0xc0, !PT ;  /* 0x00000003041c7812 */ /* 0x000fd600078ec0ff */
[----:B------:R-:W-:Y:S05]  /*46e0*/  @!P1 BRA `(.L_x_51) ;  /* 0x00000008008c9947 */ /* 0x000fea0003800000 */
[----:B------:R-:W-:-:S05]  /*46f0*/  VIADD R13, R13, 0x1 ;  /* 0x000000010d0d7836 */ /* 0x000fca0000000000 */
[----:B------:R-:W-:Y:S02]  /*4700*/  IABS R12, R13 ;  /* 0x0000000d000c7213 */ /* 0x000fe40000000000 */
[----:B------:R-:W-:-:S03]  /*4710*/  ISETP.GE.AND P2, PT, R13, RZ, PT ;  /* 0x000000ff0d00720c */ /* 0x000fc60003f46270 */
[----:B------:R-:W-:-:S04]  /*4720*/  IMAD.HI.U32 R22, R26, R12, RZ ;  /* 0x0000000c1a167227 */ /* 0x000fc800078e00ff */
[----:B------:R-:W-:-:S04]  /*4730*/  IMAD.MOV R22, RZ, RZ, -R22 ;  /* 0x000000ffff167224 */ /* 0x000fc800078e0a16 */
[----:B------:R-:W-:Y:S02]  /*4740*/  IMAD R12, R25, R22, R12 ;  /* 0x00000016190c7224 */ /* 0x000fe400078e020c */
[----:B------:R-:W0:Y:S03]  /*4750*/  LDC.64 R22, c[0x0][0x380] ;  /* 0x0000e000ff167b82 */ /* 0x000e260000000a00 */
[----:B------:R-:W-:-:S13]  /*4760*/  ISETP.GT.U32.AND P1, PT, R27, R12, PT ;  /* 0x0000000c1b00720c */ /* 0x000fda0003f24070 */
[----:B------:R-:W-:-:S04]  /*4770*/  @!P1 IADD3 R12, PT, PT, R12, -R25, RZ ;  /* 0x800000190c0c9210 */ /* 0x000fc80007ffe0ff */
[----:B------:R-:W-:-:S13]  /*4780*/  ISETP.GT.U32.AND P1, PT, R27, R12, PT ;  /* 0x0000000c1b00720c */ /* 0x000fda0003f24070 */
        /* <DEDUP_REMOVED lines=47> */
.L_x_53:
[----:B------:R-:W-:Y:S05]  /*4a80*/  BSYNC.RECONVERGENT B1 ;  /* 0x0000000000017941 */ /* 0x000fea0003800200 */
.L_x_52:
        /* <DEDUP_REMOVED lines=37> */
[----:B------:R-:W-:-:S05]  /*4ce0*/  IMAD.MOV.U32 R12, RZ, RZ, R34 ;  /* 0x000000ffff0c7224 */ /* 0x000fca00078e0022 */
[----:B------:R-:W-:-:S04]  /*4cf0*/  @!P2 IADD3 R12, PT, PT, -R12, RZ, RZ ;  /* 0x000000ff0c0ca210 */ /* 0x000fc80007ffe1ff */
[----:B0-----:R-:W-:-:S07]  /*4d00*/  SEL R29, R11, R12, !P0 ;  /* 0x0000000c0b1d7207 */ /* 0x001fce0004000000 */
.L_x_55:
[----:B------:R-:W-:Y:S05]  /*4d10*/  BSYNC.RECONVERGENT B1 ;  /* 0x0000000000017941 */ /* 0x000fea0003800200 */
.L_x_54:
        /* <DEDUP_REMOVED lines=17> */
[----:B------:R-:W-:Y:S01]  /*4e30*/  LEA.HI.X R23, R30, R23, R31, 0x2, P3 ;  /* 0x000000171e177211 */ /* 0x000fe200018f141f */
[----:B--2---:R-:W-:-:S05]  /*4e40*/  IMAD.IADD R12, R24, 0x1, R35 ;  /* 0x00000001180c7824 */ /* 0x004fca00078e0223 */
[----:B------:R-:W0:Y:S02]  /*4e50*/  LDS.U8 R32, [R12] ;  /* 0x000000000c207984 */ /* 0x000e240000000000 */
[----:B0-----:R-:W-:-:S13]  /*4e60*/  ISETP.NE.AND P1, PT, R32, RZ, PT ;  /* 0x000000ff2000720c */ /* 0x001fda0003f25270 */
[----:B------:R-:W-:Y:S05]  /*4e70*/  @P1 BRA `(.L_x_57) ;  /* 0x0000000000481947 */ /* 0x000fea0003800000 */
[----:B------:R-:W-:-:S04]  /*4e80*/  IADD3 R32, PT, PT, R29, 0x1, RZ ;  /* 0x000000011d207810 */ /* 0x000fc80007ffe0ff */
        /* <DEDUP_REMOVED lines=17> */
.L_x_57:
[----:B------:R-:W-:Y:S05]  /*4fa0*/  BSYNC.RECONVERGENT B1 ;  /* 0x0000000000017941 */ /* 0x000fea0003800200 */
.L_x_56:
[----:B------:R-:W2:Y:S01]  /*4fb0*/  LDG.E R31, desc[UR6][R22.64] ;  /* 0x00000006161f7981 */ /* 0x000ea2000c1e1900 */
[----:B------:R-:W-:Y:S01]  /*4fc0*/  BSSY.RECONVERGENT B1, `(.L_x_51) ;  /* 0x0000015000017945 */ /* 0x000fe20003800200 */
[----:B--2---:R-:W-:-:S05]  /*4fd0*/  IADD3 R12, PT, PT, R24, R31, RZ ;  /* 0x0000001f180c7210 */ /* 0x004fca0007ffe0ff */
[----:B------:R-:W0:Y:S02]  /*4fe0*/  LDS.U8 R30, [R12] ;  /* 0x000000000c1e7984 */ /* 0x000e240000000000 */
[----:B0-----:R-:W-:-:S13]  /*4ff0*/  ISETP.NE.AND P1, PT, R30, RZ, PT ;  /* 0x000000ff1e00720c */ /* 0x001fda0003f25270 */
[----:B------:R-:W-:Y:S05]  /*5000*/  @P1 BRA `(.L_x_58) ;  /* 0x0000000000401947 */ /* 0x000fea0003800000 */
[----:B------:R-:W-:Y:S02]  /*5010*/  VIADD R33, R29, 0x1 ;  /* 0x000000011d217836 */ /* 0x000fe40000000000 */
[----:B------:R-:W-:-:S03]  /*5020*/  IMAD.MOV.U32 R32, RZ, RZ, 0x1 ;  /* 0x00000001ff207424 */ /* 0x000fc600078e00ff */
[----:B------:R-:W-:Y:S02]  /*5030*/  IABS R22, R33 ;  /* 0x0000002100167213 */ /* 0x000fe40000000000 */
[----:B------:R0:W-:Y:S01]  /*5040*/  STS.U8 [R12], R32 ;  /* 0x000000200c007388 */ /* 0x0001e20000000000 */
[----:B------:R-:W-:Y:S02]  /*5050*/  ISETP.GE.AND P2, PT, R33, RZ, PT ;  /* 0x000000ff2100720c */ /* 0x000fe40003f46270 */
[----:B------:R-:W-:-:S04]  /*5060*/  IMAD.HI.U32 R23, R26, R22, RZ ;  /* 0x000000161a177227 */ /* 0x000fc800078e00ff */
[----:B------:R-:W-:-:S04]  /*5070*/  IMAD.MOV R23, RZ, RZ, -R23 ;  /* 0x000000ffff177224 */ /* 0x000fc800078e0a17 */
[----:B------:R-:W-:Y:S02]  /*5080*/  IMAD R30, R25, R23, R22 ;  /* 0x00000017191e7224 */ /* 0x000fe400078e0216 */
[----:B------:R-:W-:-:S03]  /*5090*/  IMAD.WIDE R22, R29, 0x4, R14 ;  /* 0x000000041d167825 */ /* 0x000fc600078e020e */
[----:B------:R-:W-:Y:S02]  /*50a0*/  ISETP.GT.U32.AND P1, PT, R27, R30, PT ;  /* 0x0000001e1b00720c */ /* 0x000fe40003f24070 */
[----:B------:R0:W-:Y:S11]  /*50b0*/  STG.E desc[UR6][R22.64], R31 ;  /* 0x0000001f16007986 */ /* 0x0001f6000c101906 */
[----:B------:R-:W-:-:S05]  /*50c0*/  @!P1 IMAD.IADD R30, R30, 0x1, -R25 ;  /* 0x000000011e1e9824 */ /* 0x000fca00078e0a19 */
[----:B------:R-:W-:-:S13]  /*50d0*/  ISETP.GT.U32.AND P1, PT, R27, R30, PT ;  /* 0x0000001e1b00720c */ /* 0x000fda0003f24070 */
[----:B------:R-:W-:-:S04]  /*50e0*/  @!P1 IMAD.IADD R30, R30, 0x1, -R25 ;  /* 0x000000011e1e9824 */ /* 0x000fc800078e0a19 */
[----:B------:R-:W-:-:S05]  /*50f0*/  @!P2 IMAD.MOV R30, RZ, RZ, -R30 ;  /* 0x000000ffff1ea224 */ /* 0x000fca00078e0a1e */
[----:B0-----:R-:W-:-:S07]  /*5100*/  SEL R29, R11, R30, !P0 ;  /* 0x0000001e0b1d7207 */ /* 0x001fce0004000000 */
.L_x_58:
[----:B------:R-:W-:Y:S05]  /*5110*/  BSYNC.RECONVERGENT B1 ;  /* 0x0000000000017941 */ /* 0x000fea0003800200 */
.L_x_51:
[----:B------:R-:W-:Y:S01]  /*5120*/  ISETP.NE.AND P1, PT, R28, RZ, PT ;  /* 0x000000ff1c00720c */ /* 0x000fe20003f25270 */
[----:B------:R-:W-:Y:S01]  /*5130*/  IMAD.MOV.U32 R12, RZ, RZ, R6 ;  /* 0x000000ffff0c7224 */ /* 0x000fe200078e0006 */
[----:B------:R-:W-:Y:S01]  /*5140*/  MOV R22, R7 ;  /* 0x0000000700167202 */ /* 0x000fe20000000f00 */
[----:B------:R-:W-:-:S10]  /*5150*/  IMAD.MOV.U32 R23, RZ, RZ, R9 ;  /* 0x000000ffff177224 */ /* 0x000fd400078e0009 */
[----:B------:R-:W-:Y:S05]  /*5160*/  @!P1 BRA `(.L_x_2) ;  /* 0x0000000400dc9947 */ /* 0x000fea0003800000 */
[----:B------:R-:W-:Y:S01]  /*5170*/  ISETP.NE.AND P1, PT, R28, 0x1, PT ;  /* 0x000000011c00780c */ /* 0x000fe20003f25270 */
[----:B------:R-:W-:-:S12]  /*5180*/  BSSY.RECONVERGENT B1, `(.L_x_59) ;  /* 0x0000050000017945 */ /* 0x000fd80003800200 */
        /* <DEDUP_REMOVED lines=9> */
[----:B------:R-:W-:-:S05]  /*5220*/  @!P1 IMAD.IADD R12, R12, 0x1, -R25 ;  /* 0x000000010c0c9824 */ /* 0x000fca00078e0a19 */
[----:B------:R-:W-:-:S13]  /*5230*/  ISETP.GT.U32.AND P1, PT, R27, R12, PT ;  /* 0x0000000c1b00720c */ /* 0x000fda0003f24070 */
[----:B------:R-:W-:-:S05]  /*5240*/  @!P1 IMAD.IADD R12, R12, 0x1, -R25 ;  /* 0x000000010c0c9824 */ /* 0x000fca00078e0a19 */
[----:B------:R-:W-:-:S04]  /*5250*/  @!P2 IADD3 R12, PT, PT, -R12, RZ, RZ ;  /* 0x000000ff0c0ca210 */ /* 0x000fc80007ffe1ff */
        /* <DEDUP_REMOVED lines=18> */
[----:B0-----:R-:W-:-:S04]  /*5380*/  SEL R13, R11, R32, !P0 ;  /* 0x000000200b0d7207 */ /* 0x001fc80004000000 */
        /* <DEDUP_REMOVED lines=23> */
[----:B------:R-:W-:-:S05]  /*5500*/  @!P2 IMAD.MOV R12, RZ, RZ, -R12 ;  /* 0x000000ffff0ca224 */ /* 0x000fca00078e0a0c */
[----:B0-----:R-:W-:-:S07]  /*5510*/  SEL R29, R11, R12, !P0 ;  /* 0x0000000c0b1d7207 */ /* 0x001fce0004000000 */
.L_x_62:
[----:B------:R-:W-:Y:S05]  /*5520*/  BSYNC.RECONVERGENT B2 ;  /* 0x0000000000027941 */ /* 0x000fea0003800200 */
.L_x_61:
[----:B------:R-:W2:Y:S02]  /*5530*/  LDG.E R31, desc[UR6][R22.64] ;  /* 0x00000006161f7981 */ /* 0x000ea4000c1e1900 */
[----:B--2---:R-:W-:-:S05]  /*5540*/  IMAD.IADD R12, R24, 0x1, R31 ;  /* 0x00000001180c7824 */ /* 0x004fca00078e021f */
[----:B------:R-:W0:Y:S02]  /*5550*/  LDS.U8 R28, [R12] ;  /* 0x000000000c1c7984 */ /* 0x000e240000000000 */
[----:B0-----:R-:W-:-:S13]  /*5560*/  ISETP.NE.AND P1, PT, R28, RZ, PT ;  /* 0x000000ff1c00720c */ /* 0x001fda0003f25270 */
[----:B------:R-:W-:Y:S05]  /*5570*/  @P1 BRA `(.L_x_60) ;  /* 0x0000000000401947 */ /* 0x000fea0003800000 */
[----:B------:R-:W-:Y:S01]  /*5580*/  IADD3 R32, PT, PT, R29, 0x1, RZ ;  /* 0x000000011d207810 */ /* 0x000fe20007ffe0ff */
        /* <DEDUP_REMOVED lines=15> */
.L_x_60:
[----:B------:R-:W-:Y:S05]  /*5680*/  BSYNC.RECONVERGENT B1 ;  /* 0x0000000000017941 */ /* 0x000fea0003800200 */
.L_x_59:
[----:B------:R-:W-:Y:S01]  /*5690*/  LOP3.LUT R12, R4, 0x1, RZ, 0xc0, !PT ;  /* 0x00000001040c7812 */ /* 0x000fe200078ec0ff */
[----:B------:R-:W-:Y:S02]  /*56a0*/  IMAD.MOV.U32 R22, RZ, RZ, R7 ;  /* 0x000000ffff167224 */ /* 0x000fe400078e0007 */
[----:B------:R-:W-:Y:S01]  /*56b0*/  IMAD.MOV.U32 R23, RZ, RZ, R9 ;  /* 0x000000ffff177224 */ /* 0x000fe200078e0009 */
[----:B------:R-:W-:Y:S02]  /*56c0*/  ISETP.NE.U32.AND P1, PT, R12, 0x1, PT ;  /* 0x000000010c00780c */ /* 0x000fe40003f25070 */
[----:B------:R-:W-:-:S11]  /*56d0*/  MOV R12, R6 ;  /* 0x00000006000c7202 */ /* 0x000fd60000000f00 */
[----:B------:R-:W-:Y:S05]  /*56e0*/  @P1 BRA `(.L_x_2) ;  /* 0x00000000007c1947 */ /* 0x000fea0003800000 */
[----:B------:R-:W-:Y:S01]  /*56f0*/  VIADD R13, R13, 0x1 ;  /* 0x000000010d0d7836 */ /* 0x000fe20000000000 */
[----:B------:R-:W0:Y:S04]  /*5700*/  LDCU.64 UR4, c[0x0][0x380] ;  /* 0x00007000ff0477ac */ /* 0x000e280008000a00 */
        /* <DEDUP_REMOVED lines=11> */
[----:B------:R-:W-:-:S04]  /*57c0*/  IADD3 R8, P0, PT, R8, R11, RZ ;  /* 0x0000000b08087210 */ /* 0x000fc80007f1e0ff */
[----:B------:R-:W-:Y:S02]  /*57d0*/  LEA.HI.X.SX32 R11, R11, R10, 0x1, P0 ;  /* 0x0000000a0b0b7211 */ /* 0x000fe400000f0eff */
[----:B0-----:R-:W-:-:S04]  /*57e0*/  LEA R26, P0, R8, UR4, 0x2 ;  /* 0x00000004081a7c11 */ /* 0x001fc8000f8010ff */
[----:B------:R-:W-:-:S06]  /*57f0*/  LEA.HI.X R27, R8, UR5, R11, 0x2, P0 ;  /* 0x00000005081b7c11 */ /* 0x000fcc00080f140b */
[----:B------:R-:W2:Y:S01]  /*5800*/  LDG.E R27, desc[UR6][R26.64] ;  /* 0x000000061a1b7981 */ /* 0x000ea2000c1e1900 */
[----:B------:R-:W-:Y:S02]  /*5810*/  IMAD.MOV.U32 R22, RZ, RZ, R7 ;  /* 0x000000ffff167224 */ /* 0x000fe400078e0007 */
[----:B------:R-:W-:Y:S02]  /*5820*/  IMAD.MOV.U32 R12, RZ, RZ, R6 ;  /* 0x000000ffff0c7224 */ /* 0x000fe400078e0006 */
[----:B------:R-:W-:Y:S01]  /*5830*/  IMAD.MOV.U32 R23, RZ, RZ, R9 ;  /* 0x000000ffff177224 */ /* 0x000fe200078e0009 */
[----:B--2---:R-:W-:-:S05]  /*5840*/  IADD3 R24, PT, PT, R24, R27, RZ ;  /* 0x0000001b18187210 */ /* 0x004fca0007ffe0ff */
[----:B------:R-:W0:Y:S02]  /*5850*/  LDS.U8 R8, [R24] ;  /* 0x0000000018087984 */ /* 0x000e240000000000 */
[----:B0-----:R-:W-:Y:S01]  /*5860*/  ISETP.NE.AND P0, PT, R8, RZ, PT ;  /* 0x000000ff0800720c */ /* 0x001fe20003f05270 */
[----:B------:R-:W-:-:S12]  /*5870*/  IMAD.MOV.U32 R8, RZ, RZ, 0x1 ;  /* 0x00000001ff087424 */ /* 0x000fd800078e00ff */
[----:B------:R-:W-:Y:S01]  /*5880*/  @!P0 IMAD.WIDE R10, R29, 0x4, R14 ;  /* 0x000000041d0a8825 */ /* 0x000fe200078e020e */
[----:B------:R2:W-:Y:S01]  /*5890*/  @!P0 STS.U8 [R24], R8 ;  /* 0x0000000818008388 */ /* 0x0005e20000000000 */
[----:B------:R-:W-:Y:S02]  /*58a0*/  @!P0 MOV R23, R9 ;  /* 0x0000000900178202 */ /* 0x000fe40000000f00 */
[----:B------:R-:W-:Y:S01]  /*58b0*/  @!P0 IMAD.MOV.U32 R22, RZ, RZ, R7 ;  /* 0x000000ffff168224 */ /* 0x000fe200078e0007 */
[----:B------:R2:W-:Y:S01]  /*58c0*/  @!P0 STG.E desc[UR6][R10.64], R27 ;  /* 0x0000001b0a008986 */ /* 0x0005e2000c101906 */
[----:B------:R-:W-:-:S07]  /*58d0*/  @!P0 IMAD.MOV.U32 R12, RZ, RZ, R6 ;  /* 0x000000ffff0c8224 */ /* 0x000fce00078e0006 */
.L_x_2:
[----:B------:R-:W-:Y:S05]  /*58e0*/  BSYNC.RECONVERGENT B0 ;  /* 0x0000000000007941 */ /* 0x000fea0003800200 */
.L_x_0:
[----:B------:R-:W-:Y:S01]  /*58f0*/  SHF.R.U32.HI R7, RZ, 0x2, R22 ;  /* 0x00000002ff077819 */ /* 0x000fe20000011616 */
[----:B------:R-:W-:Y:S01]  /*5900*/  IMAD.SHL.U32 R9, R2, 0x10, RZ ;  /* 0x0000001002097824 */ /* 0x000fe200078e00ff */
[----:B------:R-:W-:Y:S01]  /*5910*/  UMOV UR4, 0x9999999a ;  /* 0x9999999a00047882 */ /* 0x000fe20000000000 */
[----:B------:R-:W-:Y:S01]  /*5920*/  UMOV UR5, 0x3fb99999 ;  /* 0x3fb9999900057882 */ /* 0x000fe20000000000 */
[----:B------:R-:W-:Y:S01]  /*5930*/  LOP3.LUT R7, R7, R22, RZ, 0x3c, !PT ;  /* 0x0000001607077212 */ /* 0x000fe200078e3cff */
[----:B------:R-:W-:Y:S01]  /*5940*/  VIADD R22, R3, 0x587c5 ;  /* 0x000587c503167836 */ /* 0x000fe20000000000 */
[----:B------:R-:W-:Y:S01]  /*5950*/  BSSY.RECONVERGENT B0, `(.L_x_63) ;  /* 0x0000040000007945 */ /* 0x000fe20003800200 */
[----:B0-----:R-:W-:Y:S02]  /*5960*/  MOV R13, R0 ;  /* 0x00000000000d7202 */ /* 0x001fe40000000f00 */
[----:B------:R-:W-:-:S05]  /*5970*/  IMAD.SHL.U32 R6, R7, 0x2, RZ ;  /* 0x0000000207067824 */ /* 0x000fca00078e00ff */
[----:B------:R-:W-:-:S04]  /*5980*/  LOP3.LUT R6, R2, R9, R6, 0x96, !PT ;  /* 0x0000000902067212 */ /* 0x000fc800078e9606 */
[----:B------:R-:W-:Y:S01]  /*5990*/  LOP3.LUT R9, R6, R7, RZ, 0x3c, !PT ;  /* 0x0000000706097212 */ /* 0x000fe200078e3cff */
[----:B------:R-:W-:-:S04]  /*59a0*/  IMAD.MOV.U32 R7, RZ, RZ, 0x2f800000 ;  /* 0x2f800000ff077424 */ /* 0x000fc800078e00ff */
[----:B------:R-:W-:-:S05]  /*59b0*/  IMAD.IADD R6, R9, 0x1, R22 ;  /* 0x0000000109067824 */ /* 0x000fca00078e0216 */
[----:B------:R-:W-:-:S05]  /*59c0*/  I2FP.F32.U32 R6, R6 ;  /* 0x0000000600067245 */ /* 0x000fca0000201000 */
[----:B-123--:R-:W-:-:S04]  /*59d0*/  FFMA R8, R6, R7, 1.1641532182693481445e-10 ;  /* 0x2f00000006087423 */ /* 0x00efc80000000007 */
[----:B------:R-:W0:Y:S02]  /*59e0*/  F2F.F64.F32 R6, R8 ;  /* 0x0000000800067310 */ /* 0x000e240000201800 */
[----:B0-----:R-:W-:Y:S01]  /*59f0*/  DSETP.GEU.AND P0, PT, R6, UR4, PT ;  /* 0x0000000406007e2a */ /* 0x001fe2000bf0e000 */
[----:B------:R-:W-:Y:S02]  /*5a00*/  IMAD.MOV.U32 R6, RZ, RZ, R2 ;  /* 0x000000ffff067224 */ /* 0x000fe400078e0002 */
[----:B------:R-:W-:-:S11]  /*5a10*/  IMAD.MOV.U32 R7, RZ, RZ, R9 ;  /* 0x000000ffff077224 */ /* 0x000fd600078e0009 */
[----:B------:R-:W-:Y:S05]  /*5a20*/  @P0 BRA `(.L_x_64) ;  /* 0x0000000000c80947 */ /* 0x000fea0003800000 */
[----:B------:R-:W0:Y:S01]  /*5a30*/  I2F.U32.RP R22, R4 ;  /* 0x0000000400167306 */ /* 0x000e220000209000 */
[----:B------:R-:W-:Y:S02]  /*5a40*/  SHF.R.U32.HI R6, RZ, 0x2, R23 ;  /* 0x00000002ff067819 */ /* 0x000fe40000011617 */
[----:B------:R-:W-:Y:S02]  /*5a50*/  SHF.R.U32.HI R7, RZ, 0x2, R12 ;  /* 0x00000002ff077819 */ /* 0x000fe4000001160c */
[----:B------:R-:W-:Y:S01]  /*5a60*/  LOP3.LUT R13, R6, R23, RZ, 0x3c, !PT ;  /* 0x00000017060d7212 */ /* 0x000fe200078e3cff */
[----:B------:R-:W-:Y:S01]  /*5a70*/  IMAD.SHL.U32 R6, R9, 0x10, RZ ;  /* 0x0000001009067824 */ /* 0x000fe200078e00ff */
[----:B------:R-:W-:Y:S02]  /*5a80*/  LOP3.LUT R7, R7, R12, RZ, 0x3c, !PT ;  /* 0x0000000c07077212 */ /* 0x000fe400078e3cff */
[----:B------:R-:W-:Y:S01]  /*5a90*/  ISETP.NE.U32.AND P2, PT, R4, RZ, PT ;  /* 0x000000ff0400720c */ /* 0x000fe20003f45070 */
[----:B------:R-:W-:-:S02]  /*5aa0*/  IMAD.SHL.U32 R8, R13, 0x2, RZ ;  /* 0x000000020d087824 */ /* 0x000fc400078e00ff */
[----:B------:R-:W-:Y:S01]  /*5ab0*/  IMAD.SHL.U32 R10, R7, 0x2, RZ ;  /* 0x00000002070a7824 */ /* 0x000fe200078e00ff */
[----:B0-----:R-:W0:Y:S02]  /*5ac0*/  MUFU.RCP R22, R22 ;  /* 0x0000001600167308 */ /* 0x001e240000001000 */
[----:B------:R-:W-:-:S04]  /*5ad0*/  LOP3.LUT R6, R13, R8, R6, 0x96, !PT ;  /* 0x000000080d067212 */ /* 0x000fc800078e9606 */
[----:B------:R-:W-:-:S04]  /*5ae0*/  LOP3.LUT R6, R6, R9, RZ, 0x3c, !PT ;  /* 0x0000000906067212 */ /* 0x000fc800078e3cff */
[----:B------:R-:W-:-:S04]  /*5af0*/  SHF.L.U32 R8, R6, 0x4, RZ ;  /* 0x0000000406087819 */ /* 0x000fc800000006ff */
[----:B------:R-:W-:Y:S01]  /*5b00*/  LOP3.LUT R7, R7, R10, R8, 0x96, !PT ;  /* 0x0000000a07077212 */ /* 0x000fe200078e9608 */
[----:B------:R-:W-:Y:S02]  /*5b10*/  IMAD.MOV.U32 R10, RZ, RZ, RZ ;  /* 0x000000ffff0a7224 */ /* 0x000fe400078e00ff */
[----:B0-----:R-:W-:Y:S01]  /*5b20*/  VIADD R11, R22, 0xffffffe ;  /* 0x0ffffffe160b7836 */ /* 0x001fe20000000000 */
[----:B------:R-:W-:Y:S01]  /*5b30*/  LOP3.LUT R7, R7, R6, RZ, 0x3c, !PT ;  /* 0x0000000607077212 */ /* 0x000fe200078e3cff */
[C---:B------:R-:W-:Y:S01]  /*5b40*/  VIADD R22, R3.reuse, 0x10974f ;  /* 0x0010974f03167836 */ /* 0x040fe20000000000 */
[----:B------:R-:W-:-:S03]  /*5b50*/  IADD3 R3, PT, PT, R3, 0xb0f8a, R6 ;  /* 0x000b0f8a03037810 */ /* 0x000fc60007ffe006 */
[----:B------:R-:W0:Y:S02]  /*5b60*/  F2I.FTZ.U32.TRUNC.NTZ R11, R11 ;  /* 0x0000000b000b7305 */ /* 0x000e24000021f000 */
[----:B0-----:R-:W-:-:S04]  /*5b70*/  IMAD.MOV R13, RZ, RZ, -R11 ;  /* 0x000000ffff0d7224 */ /* 0x001fc800078e0a0b */
[----:B------:R-:W-:-:S04]  /*5b80*/  IMAD R13, R13, R4, RZ ;  /* 0x000000040d0d7224 */ /* 0x000fc800078e02ff */
[----:B------:R-:W-:-:S04]  /*5b90*/  IMAD.HI.U32 R8, R11, R13, R10 ;  /* 0x0000000d0b087227 */ /* 0x000fc800078e000a */
[----:B------:R-:W-:-:S04]  /*5ba0*/  IMAD.IADD R11, R7, 0x1, R22 ;  /* 0x00000001070b7824 */ /* 0x000fc800078e0216 */
[----:B------:R-:W-:-:S04]  /*5bb0*/  IMAD.HI.U32 R10, R8, R11, RZ ;  /* 0x0000000b080a7227 */ /* 0x000fc800078e00ff */
[----:B------:R-:W-:-:S04]  /*5bc0*/  IMAD.HI.U32 R8, R8, R3, RZ ;  /* 0x0000000308087227 */ /* 0x000fc800078e00ff */
[----:B------:R-:W-:Y:S02]  /*5bd0*/  IMAD.MOV R10, RZ, RZ, -R10 ;  /* 0x000000ffff0a7224 */ /* 0x000fe400078e0a0a */
[----:B------:R-:W-:Y:S02]  /*5be0*/  IMAD.MOV R8, RZ, RZ, -R8 ;  /* 0x000000ffff087224 */ /* 0x000fe400078e0a08 */
[C---:B------:R-:W-:Y:S02]  /*5bf0*/  IMAD R11, R4.reuse, R10, R11 ;  /* 0x0000000a040b7224 */ /* 0x040fe400078e020b */
[----:B------:R-:W-:Y:S01]  /*5c00*/  IMAD R3, R4, R8, R3 ;  /* 0x0000000804037224 */ /* 0x000fe200078e0203 */
[-C--:B------:R-:W-:Y:S02]  /*5c10*/  LOP3.LUT R8, RZ, R4.reuse, RZ, 0x33, !PT ;  /* 0x00000004ff087212 */ /* 0x080fe400078e33ff */
[-C--:B------:R-:W-:Y:S02]  /*5c20*/  ISETP.GE.U32.AND P1, PT, R11, R4.reuse, PT ;  /* 0x000000040b00720c */ /* 0x080fe40003f26070 */
[----:B------:R-:W-:-:S11]  /*5c30*/  ISETP.GE.U32.AND P0, PT, R3, R4, PT ;  /* 0x000000040300720c */ /* 0x000fd60003f06070 */
[----:B------:R-:W-:Y:S02]  /*5c40*/  @P1 IMAD.IADD R11, R11, 0x1, -R4 ;  /* 0x000000010b0b1824 */ /* 0x000fe400078e0a04 */
[----:B------:R-:W-:-:S03]  /*5c50*/  @P0 IADD3 R3, PT, PT, R3, -R4, RZ ;  /* 0x8000000403030210 */ /* 0x000fc60007ffe0ff */
[-C--:B------:R-:W-:Y:S02]  /*5c60*/  ISETP.GE.U32.AND P1, PT, R11, R4.reuse, PT ;  /* 0x000000040b00720c */ /* 0x080fe40003f26070 */
[----:B------:R-:W-:-:S11]  /*5c70*/  ISETP.GE.U32.AND P0, PT, R3, R4, PT ;  /* 0x000000040300720c */ /* 0x000fd60003f06070 */
[--C-:B------:R-:W-:Y:S02]  /*5c80*/  @P1 IMAD.IADD R11, R11, 0x1, -R4.reuse ;  /* 0x000000010b0b1824 */ /* 0x100fe400078e0a04 */
[----:B------:R-:W-:-:S03]  /*5c90*/  @P0 IMAD.IADD R3, R3, 0x1, -R4 ;  /* 0x0000000103030824 */ /* 0x000fc600078e0a04 */
[C---:B------:R-:W-:Y:S02]  /*5ca0*/  SEL R11, R8.reuse, R11, !P2 ;  /* 0x0000000b080b7207 */ /* 0x040fe40005000000 */
[----:B------:R-:W-:-:S03]  /*5cb0*/  SEL R3, R8, R3, !P2 ;  /* 0x0000000308037207 */ /* 0x000fc60005000000 */
[----:B------:R-:W-:-:S04]  /*5cc0*/  IMAD.WIDE R10, R11, 0x4, R14 ;  /* 0x000000040b0a7825 */ /* 0x000fc800078e020e */
[----:B------:R-:W-:Y:S01]  /*5cd0*/  IMAD.WIDE R14, R3, 0x4, R14 ;  /* 0x00000004030e7825 */ /* 0x000fe200078e020e */
[----:B------:R-:W2:Y:S04]  /*5ce0*/  LDG.E R25, desc[UR6][R10.64] ;  /* 0x000000060a197981 */ /* 0x000ea8000c1e1900 */
[----:B------:R-:W3:Y:S01]  /*5cf0*/  LDG.E R3, desc[UR6][R14.64] ;  /* 0x000000060e037981 */ /* 0x000ee2000c1e1900 */
[----:B------:R-:W-:Y:S02]  /*5d00*/  IMAD.MOV.U32 R13, RZ, RZ, R9 ;  /* 0x000000ffff0d7224 */ /* 0x000fe400078e0009 */
[----:B------:R-:W-:Y:S02]  /*5d10*/  IMAD.MOV.U32 R12, RZ, RZ, R2 ;  /* 0x000000ffff0c7224 */ /* 0x000fe400078e0002 */
[----:B------:R-:W-:Y:S01]  /*5d20*/  IMAD.MOV.U32 R23, RZ, RZ, R0 ;  /* 0x000000ffff177224 */ /* 0x000fe200078e0000 */
[----:B--2---:R0:W-:Y:S04]  /*5d30*/  STG.E desc[UR6][R14.64], R25 ;  /* 0x000000190e007986 */ /* 0x0041e8000c101906 */
[----:B---3--:R0:W-:Y:S02]  /*5d40*/  STG.E desc[UR6][R10.64], R3 ;  /* 0x000000030a007986 */ /* 0x0081e4000c101906 */
.L_x_64:
[----:B------:R-:W-:Y:S05]  /*5d50*/  BSYNC.RECONVERGENT B0 ;  /* 0x0000000000007941 */ /* 0x000fea0003800200 */
.L_x_63:
[----:B------:R-:W-:Y:S04]  /*5d60*/  STG.E.64 desc[UR6][R20.64], R22 ;  /* 0x0000001614007986 */ /* 0x000fe8000c101b06 */
[----:B------:R-:W-:Y:S04]  /*5d70*/  STG.E.64 desc[UR6][R20.64+0x8], R12 ;  /* 0x0000080c14007986 */ /* 0x000fe8000c101b06 */
[----:B------:R-:W-:Y:S04]  /*5d80*/  STG.E.64 desc[UR6][R20.64+0x10], R6 ;  /* 0x0000100614007986 */ /* 0x000fe8000c101b06 */
[----:B-----5:R-:W-:Y:S04]  /*5d90*/  STG.E.64 desc[UR6][R20.64+0x18], R16 ;  /* 0x0000181014007986 */ /* 0x020fe8000c101b06 */
[----:B------:R-:W-:Y:S04]  /*5da0*/  STG.E.64 desc[UR6][R20.64+0x28], R18 ;  /* 0x0000281214007986 */ /* 0x000fe8000c101b06 */
[----:B------:R-:W-:Y:S01]  /*5db0*/  STG.E desc[UR6][R20.64+0x20], R5 ;  /* 0x0000200514007986 */ /* 0x000fe2000c101906 */
[----:B------:R-:W-:Y:S05]  /*5dc0*/  EXIT ;  /* 0x000000000000794d */ /* 0x000fea0003800000 */
.L_x_65:
[----:B------:R-:W-:-:S00]  /*5dd0*/  BRA `(.L_x_65) ;  /* 0xfffffffc00fc7947 */ /* 0x000fc0000383ffff */
[----:B------:R-:W-:-:S00]  /*5de0*/  NOP ;  /* 0x0000000000007918 */ /* 0x000fc00000000000 */
        /* <DEDUP_REMOVED lines=9> */
.L_x_89:


//--------------------- .text._Z8initRandP17curandStateXORWOWim --------------------------
	.section	.text._Z8initRandP17curandStateXORWOWim,"ax",@progbits
	.align	128
        .global         _Z8initRandP17curandStateXORWOWim
        .type           _Z8initRandP17curandStateXORWOWim,@function
        .size           _Z8initRandP17curandStateXORWOWim,(.L_x_90 - _Z8initRandP17curandStateXORWOWim)
        .other          _Z8initRandP17curandStateXORWOWim,@"STO_CUDA_ENTRY STV_DEFAULT"
_Z8initRandP17curandStateXORWOWim:
.text._Z8initRandP17curandStateXORWOWim:
[----:B------:R-:W-:Y:S01]  /*0000*/  LDC R1, c[0x0][0x37c] ;  /* 0x0000df00ff017b82 */ /* 0x000fe20000000800 */
[----:B------:R-:W0:Y:S07]  /*0010*/  S2R R0, SR_TID.X ;  /* 0x0000000000007919 */ /* 0x000e2e0000002100 */
[----:B------:R-:W0:Y:S01]  /*0020*/  S2UR UR4, SR_CTAID.X ;  /* 0x00000000000479c3 */ /* 0x000e220000002500 */
[----:B------:R-:W1:Y:S07]  /*0030*/  LDCU UR5, c[0x0][0x388] ;  /* 0x00007100ff0577ac */ /* 0x000e6e0008000800 */
[----:B------:R-:W0:Y:S02]  /*0040*/  LDC R13, c[0x0][0x360] ;  /* 0x0000d800ff0d7b82 */ /* 0x000e240000000800 */
[----:B0-----:R-:W-:-:S05]  /*0050*/  IMAD R13, R13, UR4, R0 ;  /* 0x000000040d0d7c24 */ /* 0x001fca000f8e0200 */
[----:B-1----:R-:W-:-:S13]  /*0060*/  ISETP.GE.AND P0, PT, R13, UR5, PT ;  /* 0x000000050d007c0c */ /* 0x002fda000bf06270 */
[----:B------:R-:W-:Y:S05]  /*0070*/  @P0 EXIT ;  /* 0x000000000000094d */ /* 0x000fea0003800000 */
[----:B------:R-:W0:Y:S01]  /*0080*/  LDC.64 R2, c[0x0][0x390] ;  /* 0x0000e400ff027b82 */ /* 0x000e220000000a00 */
[----:B------:R-:W1:Y:S01]  /*0090*/  LDCU.64 UR4, c[0x0][0x358] ;  /* 0x00006b00ff0477ac */ /* 0x000e620008000a00 */
[----:B------:R-:W-:Y:S01]  /*00a0*/  ISETP.NE.AND P0, PT, R13, RZ, PT ;  /* 0x000000ff0d00720c */ /* 0x000fe20003f05270 */
[----:B------:R-:W-:Y:S05]  /*00b0*/  BSSY.RECONVERGENT B0, `(.L_x_66) ;  /* 0x00000e1000007945 */ /* 0x000fea0003800200 */
[----:B------:R-:W2:Y:S01]  /*00c0*/  LDC.64 R6, c[0x0][0x380] ;  /* 0x0000e000ff067b82 */ /* 0x000ea20000000a00 */
[----:B0-----:R-:W-:Y:S02]  /*00d0*/  LOP3.LUT R0, R2, 0xaad26b49, RZ, 0x3c, !PT ;  /* 0xaad26b4902007812 */ /* 0x001fe400078e3cff */
[----:B------:R-:W-:-:S03]  /*00e0*/  LOP3.LUT R2, R3, 0xf7dcefdd, RZ, 0x3c, !PT ;  /* 0xf7dcefdd03027812 */ /* 0x000fc600078e3cff */
[----:B------:R-:W-:Y:S02]  /*00f0*/  IMAD R0, R0, 0x4182bed5, RZ ;  /* 0x4182bed500007824 */ /* 0x000fe400078e02ff */
[----:B------:R-:W-:Y:S02]  /*0100*/  IMAD R3, R2, -0x658354e5, RZ ;  /* 0x9a7cab1b02037824 */ /* 0x000fe400078e02ff */
[----:B--2---:R-:W-:Y:S01]  /*0110*/  IMAD.WIDE R6, R13, 0x30, R6 ;  /* 0x000000300d067825 */ /* 0x004fe200078e0206 */
[C---:B------:R-:W-:Y:S02]  /*0120*/  LOP3.LUT R8, R0.reuse, 0x159a55e5, RZ, 0x3c, !PT ;  /* 0x159a55e500087812 */ /* 0x040fe400078e3cff */
[C---:B------:R-:W-:Y:S01]  /*0130*/  IADD3 R4, PT, PT, R0.reuse, 0x64f0c9, R3 ;  /* 0x0064f0c900047810 */ /* 0x040fe20007ffe003 */
[C---:B------:R-:W-:Y:S01]  /*0140*/  VIADD R5, R0.reuse, 0x75bcd15 ;  /* 0x075bcd1500057836 */ /* 0x040fe20000000000 */
[----:B------:R-:W-:Y:S01]  /*0150*/  LOP3.LUT R10, R3, 0x5491333, RZ, 0x3c, !PT ;  /* 0x05491333030a7812 */ /* 0x000fe200078e3cff */
[----:B------:R-:W-:-:S02]  /*0160*/  VIADD R11, R0, 0x583f19 ;  /* 0x00583f19000b7836 */ /* 0x000fc40000000000 */
[----:B------:R-:W-:Y:S01]  /*0170*/  VIADD R9, R3, 0x1f123bb5 ;  /* 0x1f123bb503097836 */ /* 0x000fe20000000000 */
[----:B-1----:R0:W-:Y:S04]  /*0180*/  STG.E.64 desc[UR4][R6.64], R4 ;  /* 0x0000000406007986 */ /* 0x0021e8000c101b04 */
[----:B------:R0:W-:Y:S04]  /*0190*/  STG.E.64 desc[UR4][R6.64+0x8], R8 ;  /* 0x0000080806007986 */ /* 0x0001e8000c101b04 */
[----:B------:R0:W-:Y:S01]  /*01a0*/  STG.E.64 desc[UR4][R6.64+0x10], R10 ;  /* 0x0000100a06007986 */ /* 0x0001e2000c101b04 */
[----:B------:R-:W-:Y:S05]  /*01b0*/  @!P0 BRA `(.L_x_67) ;  /* 0x0000000c00408947 */ /* 0x000fea0003800000 */
[----:B------:R-:W-:Y:S01]  /*01c0*/  SHF.R.S32.HI R0, RZ, 0x1f, R13 ;  /* 0x0000001fff007819 */ /* 0x000fe2000001140d */
[----:B------:R-:W-:-:S07]  /*01d0*/  IMAD.MOV.U32 R12, RZ, RZ, RZ ;  /* 0x000000ffff0c7224 */ /* 0x000fce00078e00ff */
.L_x_73:
[----:B-1----:R-:W-:Y:S01]  /*01e0*/  LOP3.LUT R2, R13, 0x3, RZ, 0xc0, !PT ;  /* 0x000000030d027812 */ /* 0x002fe200078ec0ff */
[----:B------:R-:W-:Y:S03]  /*01f0*/  BSSY.RECONVERGENT B1, `(.L_x_68) ;  /* 0x00000c6000017945 */ /* 0x000fe60003800200 */
[----:B------:R-:W-:-:S04]  /*0200*/  ISETP.NE.U32.AND P0, PT, R2, RZ, PT ;  /* 0x000000ff0200720c */ /* 0x000fc80003f05070 */
[----:B------:R-:W-:-:S13]  /*0210*/  ISETP.NE.AND.EX P0, PT, RZ, RZ, PT, P0 ;  /* 0x000000ffff00720c */ /* 0x000fda0003f05300 */
[----:B------:R-:W-:Y:S05]  /*0220*/  @!P0 BRA `(.L_x_69) ;  /* 0x0000000c00088947 */ /* 0x000fea0003800000 */
[----:B0-----:R-:W0:Y:S01]  /*0230*/  LDC.64 R8, c[0x4][RZ] ;  /* 0x01000000ff087b82 */ /* 0x001e220000000a00 */
[----:B------:R-:W-:Y:S02]  /*0240*/  IMAD.MOV.U32 R14, RZ, RZ, RZ ;  /* 0x000000ffff0e7224 */ /* 0x000fe400078e00ff */
[----:B0-----:R-:W-:-:S07]  /*0250*/  IMAD.WIDE.U32 R8, R12, 0xc80, R8 ;  /* 0x00000c800c087825 */ /* 0x001fce00078e0008 */
.L_x_72:
[----:B-1----:R-:W-:Y:S01]  /*0260*/  IMAD.MOV.U32 R15, RZ, RZ, RZ ;  /* 0x000000ffff0f7224 */ /* 0x002fe200078e00ff */
[----:B------:R-:W-:Y:S01]  /*0270*/  CS2R R2, SRZ ;  /* 0x0000000000027805 */ /* 0x000fe2000001ff00 */
[----:B------:R-:W-:Y:S01]  /*0280*/  IMAD.MOV.U32 R17, RZ, RZ, RZ ;  /* 0x000000ffff117224 */ /* 0x000fe200078e00ff */
[----:B------:R-:W-:-:S07]  /*0290*/  CS2R R4, SRZ ;  /* 0x0000000000047805 */ /* 0x000fce000001ff00 */
.L_x_71:
[----:B------:R-:W-:-:S05]  /*02a0*/  IMAD.WIDE.U32 R10, R17, 0x4, R6 ;  /* 0x00000004110a7825 */ /* 0x000fca00078e0006 */
[----:B------:R0:W5:Y:S01]  /*02b0*/  LDG.E R16, desc[UR4][R10.64+0x4] ;  /* 0x000004040a107981 */ /* 0x000162000c1e1900 */
[----:B------:R-:W-:-:S07]  /*02c0*/  IMAD.MOV.U32 R19, RZ, RZ, RZ ;  /* 0x000000ffff137224 */ /* 0x000fce00078e00ff */
.L_x_70:
[----:B-----5:R-:W-:Y:S01]  /*02d0*/  SHF.R.U32.HI R24, RZ, R19, R16 ;  /* 0x00000013ff187219 */ /* 0x020fe20000011610 */
[----:B0-----:R-:W-:-:S03]  /*02e0*/  IMAD.SHL.U32 R10, R17, 0x20, RZ ;  /* 0x00000020110a7824 */ /* 0x001fc600078e00ff */
[----:B------:R-:W-:Y:S01]  /*02f0*/  LOP3.LUT R11, R24, 0x1, RZ, 0xc0, !PT ;  /* 0x00000001180b7812 */ /* 0x000fe200078ec0ff */
[----:B------:R-:W-:-:S03]  /*0300*/  IMAD.IADD R10, R10, 0x1, R19 ;  /* 0x000000010a0a7824 */ /* 0x000fc600078e0213 */
[----:B------:R-:W-:Y:S01]  /*0310*/  ISETP.NE.U32.AND P0, PT, R11, 0x1, PT ;  /* 0x000000010b00780c */ /* 0x000fe20003f05070 */
[----:B------:R-:W-:-:S03]  /*0320*/  IMAD R11, R10, 0x5, RZ ;  /* 0x000000050a0b7824 */ /* 0x000fc600078e02ff */
[----:B------:R-:W-:Y:S01]  /*0330*/  R2P PR, R24, 0x7e ;  /* 0x0000007e18007804 */ /* 0x000fe20000000000 */
[----:B------:R-:W-:-:S08]  /*0340*/  IMAD.WIDE.U32 R10, R11, 0x4, R8 ;  /* 0x000000040b0a7825 */ /* 0x000fd000078e0008 */
[----:B------:R-:W2:Y:S04]  /*0350*/  @!P0 LDG.E R18, desc[UR4][R10.64] ;  /* 0x000000040a128981 */ /* 0x000ea8000c1e1900 */
[----:B------:R-:W3:Y:S04]  /*0360*/  @!P0 LDG.E R20, desc[UR4][R10.64+0x10] ;  /* 0x000010040a148981 */ /* 0x000ee8000c1e1900 */
[----:B------:R-:W4:Y:S04]  /*0370*/  @P1 LDG.E R22, desc[UR4][R10.64+0x14] ;  /* 0x000014040a161981 */ /* 0x000f28000c1e1900 */
[----:B------:R-:W4:Y:S04]  /*0380*/  @P2 LDG.E R26, desc[UR4][R10.64+0x28] ;  /* 0x000028040a1a2981 */ /* 0x000f28000c1e1900 */
[----:B------:R-:W4:Y:S04]  /*0390*/  @!P0 LDG.E R21, desc[UR4][R10.64+0x4] ;  /* 0x000004040a158981 */ /* 0x000f28000c1e1900 */
[----:B------:R-:W4:Y:S04]  /*03a0*/  @!P0 LDG.E R23, desc[UR4][R10.64+0xc] ;  /* 0x00000c040a178981 */ /* 0x000f28000c1e1900 */
[----:B------:R-:W4:Y:S04]  /*03b0*/  @P1 LDG.E R25, desc[UR4][R10.64+0x18] ;  /* 0x000018040a191981 */ /* 0x000f28000c1e1900 */
[----:B------:R-:W4:Y:S04]  /*03c0*/  @P3 LDG.E R28, desc[UR4][R10.64+0x3c] ;  /* 0x00003c040a1c3981 */ /* 0x000f28000c1e1900 */
[----:B------:R-:W4:Y:S01]  /*03d0*/  @P6 LDG.E R27, desc[UR4][R10.64+0x7c] ;  /* 0x00007c040a1b6981 */ /* 0x000f22000c1e1900 */
[----:B--2---:R-:W-:-:S03]  /*03e0*/  @!P0 LOP3.LUT R15, R15, R18, RZ, 0x3c, !PT ;  /* 0x000000120f0f8212 */ /* 0x004fc600078e3cff */
[----:B------:R-:W2:Y:S01]  /*03f0*/  @!P0 LDG.E R18, desc[UR4][R10.64+0x8] ;  /* 0x000008040a128981 */ /* 0x000ea2000c1e1900 */
[----:B---3--:R-:W-:-:S03]  /*0400*/  @!P0 LOP3.LUT R3, R3, R20, RZ, 0x3c, !PT ;  /* 0x0000001403038212 */ /* 0x008fc600078e3cff */
[----:B------:R-:W3:Y:S01]  /*0410*/  @P1 LDG.E R20, desc[UR4][R10.64+0x24] ;  /* 0x000024040a141981 */ /* 0x000ee2000c1e1900 */
[----:B----4-:R-:W-:-:S03]  /*0420*/  @P1 LOP3.LUT R15, R15, R22, RZ, 0x3c, !PT ;  /* 0x000000160f0f1212 */ /* 0x010fc600078e3cff */
[----:B------:R-:W4:Y:S01]  /*0430*/  @P2 LDG.E R22, desc[UR4][R10.64+0x38] ;  /* 0x000038040a162981 */ /* 0x000f22000c1e1900 */
[----:B------:R-:W-:-:S03]  /*0440*/  @P2 LOP3.LUT R15, R15, R26, RZ, 0x3c, !PT ;  /* 0x0000001a0f0f2212 */ /* 0x000fc600078e3cff */
[----:B------:R-:W4:Y:S01]  /*0450*/  @P4 LDG.E R26, desc[UR4][R10.64+0x50] ;  /* 0x000050040a1a4981 */ /* 0x000f22000c1e1900 */
[----:B------:R-:W-:-:S03]  /*0460*/  @!P0 LOP3.LUT R4, R4, R21, RZ, 0x3c, !PT ;  /* 0x0000001504048212 */ /* 0x000fc600078e3cff */
[----:B------:R-:W4:Y:S01]  /*0470*/  @P1 LDG.E R21, desc[UR4][R10.64+0x20] ;  /* 0x000020040a151981 */ /* 0x000f22000c1e1900 */
[----:B------:R-:W-:-:S03]  /*0480*/  @!P0 LOP3.LUT R2, R2, R23, RZ, 0x3c, !PT ;  /* 0x0000001702028212 */ /* 0x000fc600078e3cff */
[----:B------:R-:W4:Y:S01]  /*0490*/  @P2 LDG.E R23, desc[UR4][R10.64+0x2c] ;  /* 0x00002c040a172981 */ /* 0x000f22000c1e1900 */
[----:B------:R-:W-:-:S03]  /*04a0*/  @P1 LOP3.LUT R4, R4, R25, RZ, 0x3c, !PT ;  /* 0x0000001904041212 */ /* 0x000fc600078e3cff */
[----:B------:R-:W4:Y:S01]  /*04b0*/  @P2 LDG.E R25, desc[UR4][R10.64+0x34] ;  /* 0x000034040a192981 */ /* 0x000f22000c1e1900 */
[----:B--2---:R-:W-:-:S03]  /*04c0*/  @!P0 LOP3.LUT R5, R5, R18, RZ, 0x3c, !PT ;  /* 0x0000001205058212 */ /* 0x004fc600078e3cff */
[----:B------:R-:W2:Y:S01]  /*04d0*/  @P1 LDG.E R18, desc[UR4][R10.64+0x1c] ;  /* 0x00001c040a121981 */ /* 0x000ea2000c1e1900 */
[----:B---3--:R-:W-:-:S03]  /*04e0*/  @P1 LOP3.LUT R3, R3, R20, RZ, 0x3c, !PT ;  /* 0x0000001403031212 */ /* 0x008fc600078e3cff */
[----:B------:R-:W3:Y:S01]  /*04f0*/  @P2 LDG.E R20, desc[UR4][R10.64+0x30] ;  /* 0x000030040a142981 */ /* 0x000ee2000c1e1900 */
[----:B----4-:R-:W-:-:S03]  /*0500*/  @P2 LOP3.LUT R3, R3, R22, RZ, 0x3c, !PT ;  /* 0x0000001603032212 */ /* 0x010fc600078e3cff */
[----:B------:R-:W4:Y:S01]  /*0510*/  @P3 LDG.E R22, desc[UR4][R10.64+0x4c] ;  /* 0x00004c040a163981 */ /* 0x000f22000c1e1900 */
[----:B------:R-:W-:-:S04]  /*0520*/  @P3 LOP3.LUT R15, R15, R28, RZ, 0x3c, !PT ;  /* 0x0000001c0f0f3212 */ /* 0x000fc800078e3cff */
[----:B------:R-:W-:Y:S02]  /*0530*/  @P4 LOP3.LUT R15, R15, R26, RZ, 0x3c, !PT ;  /* 0x0000001a0f0f4212 */ /* 0x000fe400078e3cff */
[----:B------:R-:W-:Y:S01]  /*0540*/  @P1 LOP3.LUT R2, R2, R21, RZ, 0x3c, !PT ;  /* 0x0000001502021212 */ /* 0x000fe200078e3cff */
[----:B------:R-:W4:Y:S04]  /*0550*/  @P5 LDG.E R26, desc[UR4][R10.64+0x64] ;  /* 0x000064040a1a5981 */ /* 0x000f28000c1e1900 */
[----:B------:R-:W4:Y:S01]  /*0560*/  @P3 LDG.E R21, desc[UR4][R10.64+0x40] ;  /* 0x000040040a153981 */ /* 0x000f22000c1e1900 */
[----:B------:R-:W-:Y:S02]  /*0570*/  @P2 LOP3.LUT R4, R4, R23, RZ, 0x3c, !PT ;  /* 0x0000001704042212 */ /* 0x000fe400078e3cff */
[----:B------:R-:W-:Y:S01]  /*0580*/  @P2 LOP3.LUT R2, R2, R25, RZ, 0x3c, !PT ;  /* 0x0000001902022212 */ /* 0x000fe200078e3cff */
[----:B------:R-:W4:Y:S04]  /*0590*/  @P3 LDG.E R23, desc[UR4][R10.64+0x48] ;  /* 0x000048040a173981 */ /* 0x000f28000c1e1900 */
[----:B------:R-:W4:Y:S01]  /*05a0*/  @P4 LDG.E R25, desc[UR4][R10.64+0x54] ;  /* 0x000054040a194981 */ /* 0x000f22000c1e1900 */
[----:B--2---:R-:W-:-:S03]  /*05b0*/  @P1 LOP3.LUT R5, R5, R18, RZ, 0x3c, !PT ;  /* 0x0000001205051212 */ /* 0x004fc600078e3cff */
[----:B------:R-:W2:Y:S01]  /*05c0*/  @P3 LDG.E R18, desc[UR4][R10.64+0x44] ;  /* 0x000044040a123981 */ /* 0x000ea2000c1e1900 */
[----:B---3--:R-:W-:-:S03]  /*05d0*/  @P2 LOP3.LUT R5, R5, R20, RZ, 0x3c, !PT ;  /* 0x0000001405052212 */ /* 0x008fc600078e3cff */
[----:B------:R-:W3:Y:S01]  /*05e0*/  @P4 LDG.E R20, desc[UR4][R10.64+0x58] ;  /* 0x000058040a144981 */ /* 0x000ee2000c1e1900 */
[----:B----4-:R-:W-:-:S03]  /*05f0*/  @P3 LOP3.LUT R3, R3, R22, RZ, 0x3c, !PT ;  /* 0x0000001603033212 */ /* 0x010fc600078e3cff */
[----:B------:R-:W4:Y:S01]  /*0600*/  @P4 LDG.E R22, desc[UR4][R10.64+0x60] ;  /* 0x000060040a164981 */ /* 0x000f22000c1e1900 */
[----:B------:R-:W-:Y:S02]  /*0610*/  LOP3.LUT P0, RZ, R24, 0x80, RZ, 0xc0, !PT ;  /* 0x0000008018ff7812 */ /* 0x000fe4000780c0ff */
[----:B------:R-:W-:Y:S02]  /*0620*/  @P5 LOP3.LUT R15, R15, R26, RZ, 0x3c, !PT ;  /* 0x0000001a0f0f5212 */ /* 0x000fe400078e3cff */
[----:B------:R-:W4:Y:S01]  /*0630*/  @P6 LDG.E R26, desc[UR4][R10.64+0x78] ;  /* 0x000078040a1a6981 */ /* 0x000f22000c1e1900 */
[----:B------:R-:W-:-:S03]  /*0640*/  @P3 LOP3.LUT R4, R4, R21, RZ, 0x3c, !PT ;  /* 0x0000001504043212 */ /* 0x000fc600078e3cff */
[----:B------:R-:W4:Y:S01]  /*0650*/  @P4 LDG.E R21, desc[UR4][R10.64+0x5c] ;  /* 0x00005c040a154981 */ /* 0x000f22000c1e1900 */
[----:B------:R-:W-:-:S03]  /*0660*/  @P3 LOP3.LUT R2, R2, R23, RZ, 0x3c, !PT ;  /* 0x0000001702023212 */ /* 0x000fc600078e3cff */
[----:B------:R-:W4:Y:S01]  /*0670*/  @P5 LDG.E R23, desc[UR4][R10.64+0x68] ;  /* 0x000068040a175981 */ /* 0x000f22000c1e1900 */
[----:B------:R-:W-:-:S03]  /*0680*/  @P4 LOP3.LUT R4, R4, R25, RZ, 0x3c, !PT ;  /* 0x0000001904044212 */ /* 0x000fc600078e3cff */
[----:B------:R-:W4:Y:S01]  /*0690*/  @P5 LDG.E R25, desc[UR4][R10.64+0x70] ;  /* 0x000070040a195981 */ /* 0x000f22000c1e1900 */
[----:B--2---:R-:W-:-:S03]  /*06a0*/  @P3 LOP3.LUT R5, R5, R18, RZ, 0x3c, !PT ;  /* 0x0000001205053212 */ /* 0x004fc600078e3cff */
[----:B------:R-:W2:Y:S01]  /*06b0*/  @P5 LDG.E R18, desc[UR4][R10.64+0x6c] ;  /* 0x00006c040a125981 */ /* 0x000ea2000c1e1900 */
[----:B---3--:R-:W-:-:S03]  /*06c0*/  @P4 LOP3.LUT R5, R5, R20, RZ, 0x3c, !PT ;  /* 0x0000001405054212 */ /* 0x008fc600078e3cff */
[----:B------:R-:W3:Y:S01]  /*06d0*/  @P5 LDG.E R20, desc[UR4][R10.64+0x74] ;  /* 0x000074040a145981 */ /* 0x000ee2000c1e1900 */
[----:B----4-:R-:W-:-:S03]  /*06e0*/  @P4 LOP3.LUT R3, R3, R22, RZ, 0x3c, !PT ;  /* 0x0000001603034212 */ /* 0x010fc600078e3cff */
[----:B------:R-:W4:Y:S01]  /*06f0*/  @P0 LDG.E R22, desc[UR4][R10.64+0x8c] ;  /* 0x00008c040a160981 */ /* 0x000f22000c1e1900 */
[----:B------:R-:W-:-:S03]  /*0700*/  @P6 LOP3.LUT R15, R15, R26, RZ, 0x3c, !PT ;  /* 0x0000001a0f0f6212 */ /* 0x000fc600078e3cff */
        /* <DEDUP_REMOVED lines=13> */
[----:B------:R-:W-:Y:S02]  /*07e0*/  @P6 LOP3.LUT R4, R4, R27, RZ, 0x3c, !PT ;  /* 0x0000001b04046212 */ /* 0x000fe400078e3cff */
[----:B------:R-:W-:Y:S02]  /*07f0*/  @P6 LOP3.LUT R2, R2, R21, RZ, 0x3c, !PT ;  /* 0x0000001502026212 */ /* 0x000fe400078e3cff */
[----:B------:R-:W-:Y:S02]  /*0800*/  @P0 LOP3.LUT R4, R4, R23, RZ, 0x3c, !PT ;  /* 0x0000001704040212 */ /* 0x000fe400078e3cff */
[----:B------:R-:W-:Y:S02]  /*0810*/  @P0 LOP3.LUT R2, R2, R25, RZ, 0x3c, !PT ;  /* 0x0000001902020212 */ /* 0x000fe400078e3cff */
[----:B--2---:R-:W-:Y:S02]  /*0820*/  @P6 LOP3.LUT R5, R5, R18, RZ, 0x3c, !PT ;  /* 0x0000001205056212 */ /* 0x004fe400078e3cff */
[----:B---3--:R-:W-:-:S02]  /*0830*/  @P6 LOP3.LUT R3, R3, R20, RZ, 0x3c, !PT ;  /* 0x0000001403036212 */ /* 0x008fc400078e3cff */
[----:B----4-:R-:W-:Y:S02]  /*0840*/  @P0 LOP3.LUT R5, R5, R22, RZ, 0x3c, !PT ;  /* 0x0000001605050212 */ /* 0x010fe400078e3cff */
[----:B------:R-:W-:Y:S02]  /*0850*/  @P0 LOP3.LUT R3, R3, R26, RZ, 0x3c, !PT ;  /* 0x0000001a03030212 */ /* 0x000fe400078e3cff */
[----:B------:R-:W-:-:S13]  /*0860*/  R2P PR, R24.B1, 0x7f ;  /* 0x0000007f18007804 */ /* 0x000fda0000001000 */
[----:B------:R-:W2:Y:S04]  /*0870*/  @P0 LDG.E R18, desc[UR4][R10.64+0xa0] ;  /* 0x0000a0040a120981 */ /* 0x000ea8000c1e1900 */
[----:B------:R-:W3:Y:S04]  /*0880*/  @P1 LDG.E R22, desc[UR4][R10.64+0xb4] ;  /* 0x0000b4040a161981 */ /* 0x000ee8000c1e1900 */
[----:B------:R-:W4:Y:S04]  /*0890*/  @P2 LDG.E R26, desc[UR4][R10.64+0xc8] ;  /* 0x0000c8040a1a2981 */ /* 0x000f28000c1e1900 */
[----:B------:R-:W4:Y:S04]  /*08a0*/  @P3 LDG.E R28, desc[UR4][R10.64+0xdc] ;  /* 0x0000dc040a1c3981 */ /* 0x000f28000c1e1900 */
[----:B------:R-:W4:Y:S04]  /*08b0*/  @P0 LDG.E R23, desc[UR4][R10.64+0xa4] ;  /* 0x0000a4040a170981 */ /* 0x000f28000c1e1900 */
[----:B------:R-:W4:Y:S04]  /*08c0*/  @P0 LDG.E R20, desc[UR4][R10.64+0xa8] ;  /* 0x0000a8040a140981 */ /* 0x000f28000c1e1900 */
[----:B------:R-:W4:Y:S04]  /*08d0*/  @P4 LDG.E R25, desc[UR4][R10.64+0xf0] ;  /* 0x0000f0040a194981 */ /* 0x000f28000c1e1900 */
        /* <DEDUP_REMOVED lines=21> */
[----:B------:R-:W-:Y:S02]  /*0a30*/  LOP3.LUT P0, RZ, R24, 0x8000, RZ, 0xc0, !PT ;  /* 0x0000800018ff7812 */ /* 0x000fe4000780c0ff */
[----:B----4-:R-:W-:Y:S01]  /*0a40*/  @P5 LOP3.LUT R15, R15, R26, RZ, 0x3c, !PT ;  /* 0x0000001a0f0f5212 */ /* 0x010fe200078e3cff */
[----:B------:R-:W4:Y:S04]  /*0a50*/  @P3 LDG.E R24, desc[UR4][R10.64+0xe4] ;  /* 0x0000e4040a183981 */ /* 0x000f28000c1e1900 */
[----:B------:R-:W2:Y:S01]  /*0a60*/  @P6 LDG.E R26, desc[UR4][R10.64+0x118] ;  /* 0x000118040a1a6981 */ /* 0x000ea2000c1e1900 */
        /* <DEDUP_REMOVED lines=8> */
[----:B---3--:R-:W-:-:S03]  /*0af0*/  @P2 LOP3.LUT R3, R3, R22, RZ, 0x3c, !PT ;  /* 0x0000001603032212 */ /* 0x008fc600078e3cff */
[----:B------:R-:W3:Y:S01]  /*0b00*/  @P4 LDG.E R22, desc[UR4][R10.64+0x100] ;  /* 0x000100040a164981 */ /* 0x000ee2000c1e1900 */
[----:B--2---:R-:W-:-:S03]  /*0b10*/  @P6 LOP3.LUT R15, R15, R26, RZ, 0x3c, !PT ;  /* 0x0000001a0f0f6212 */ /* 0x004fc600078e3cff */
[----:B------:R-:W2:Y:S01]  /*0b20*/  @P0 LDG.E R26, desc[UR4][R10.64+0x12c] ;  /* 0x00012c040a1a0981 */ /* 0x000ea2000c1e1900 */
[----:B----4-:R-:W-:-:S03]  /*0b30*/  @P2 LOP3.LUT R2, R2, R23, RZ, 0x3c, !PT ;  /* 0x0000001702022212 */ /* 0x010fc600078e3cff */
[----:B------:R-:W4:Y:S01]  /*0b40*/  @P4 LDG.E R23, desc[UR4][R10.64+0xfc] ;  /* 0x0000fc040a174981 */ /* 0x000f22000c1e1900 */
[----:B------:R-:W-:-:S03]  /*0b50*/  @P2 LOP3.LUT R5, R5, R20, RZ, 0x3c, !PT ;  /* 0x0000001405052212 */ /* 0x000fc600078e3cff */
[----:B------:R-:W4:Y:S01]  /*0b60*/  @P4 LDG.E R20, desc[UR4][R10.64+0xf8] ;  /* 0x0000f8040a144981 */ /* 0x000f22000c1e1900 */
[----:B------:R-:W-:Y:S02]  /*0b70*/  @P3 LOP3.LUT R2, R2, R27, RZ, 0x3c, !PT ;  /* 0x0000001b02023212 */ /* 0x000fe400078e3cff */
[----:B------:R-:W-:Y:S01]  /*0b80*/  @P3 LOP3.LUT R4, R4, R25, RZ, 0x3c, !PT ;  /* 0x0000001904043212 */ /* 0x000fe200078e3cff */
[----:B------:R-:W4:Y:S01]  /*0b90*/  @P5 LDG.E R27, desc[UR4][R10.64+0x110] ;  /* 0x000110040a1b5981 */ /* 0x000f22000c1e1900 */
[----:B------:R-:W-:-:S03]  /*0ba0*/  @P3 LOP3.LUT R5, R5, R24, RZ, 0x3c, !PT ;  /* 0x0000001805053212 */ /* 0x000fc600078e3cff */
[----:B------:R-:W4:Y:S04]  /*0bb0*/  @P5 LDG.E R25, desc[UR4][R10.64+0x108] ;  /* 0x000108040a195981 */ /* 0x000f28000c1e1900 */
        /* <DEDUP_REMOVED lines=19> */
[----:B------:R-:W-:-:S05]  /*0cf0*/  VIADD R19, R19, 0x10 ;  /* 0x0000001013137836 */ /* 0x000fca0000000000 */
[----:B------:R-:W-:Y:S02]  /*0d00*/  ISETP.NE.AND P1, PT, R19, 0x20, PT ;  /* 0x000000201300780c */ /* 0x000fe40003f25270 */
[----:B------:R-:W-:Y:S02]  /*0d10*/  @P5 LOP3.LUT R3, R3, R18, RZ, 0x3c, !PT ;  /* 0x0000001203035212 */ /* 0x000fe400078e3cff */
[----:B------:R-:W-:Y:S02]  /*0d20*/  @P6 LOP3.LUT R4, R4, R21, RZ, 0x3c, !PT ;  /* 0x0000001504046212 */ /* 0x000fe400078e3cff */
[----:B---3--:R-:W-:-:S04]  /*0d30*/  @P6 LOP3.LUT R3, R3, R22, RZ, 0x3c, !PT ;  /* 0x0000001603036212 */ /* 0x008fc800078e3cff */
[----:B--2---:R-:W-:Y:S02]  /*0d40*/  @P0 LOP3.LUT R3, R3, R26, RZ, 0x3c, !PT ;  /* 0x0000001a03030212 */ /* 0x004fe400078e3cff */
[----:B----4-:R-:W-:Y:S02]  /*0d50*/  @P6 LOP3.LUT R2, R2, R23, RZ, 0x3c, !PT ;  /* 0x0000001702026212 */ /* 0x010fe400078e3cff */
[----:B------:R-:W-:Y:S02]  /*0d60*/  @P6 LOP3.LUT R5, R5, R20, RZ, 0x3c, !PT ;  /* 0x0000001405056212 */ /* 0x000fe400078e3cff */
[----:B------:R-:W-:Y:S02]  /*0d70*/  @P0 LOP3.LUT R2, R2, R27, RZ, 0x3c, !PT ;  /* 0x0000001b02020212 */ /* 0x000fe400078e3cff */
[----:B------:R-:W-:Y:S02]  /*0d80*/  @P0 LOP3.LUT R4, R4, R25, RZ, 0x3c, !PT ;  /* 0x0000001904040212 */ /* 0x000fe400078e3cff */
[----:B------:R-:W-:Y:S01]  /*0d90*/  @P0 LOP3.LUT R5, R5, R24, RZ, 0x3c, !PT ;  /* 0x0000001805050212 */ /* 0x000fe200078e3cff */
[----:B------:R-:W-:Y:S06]  /*0da0*/  @P1 BRA `(.L_x_70) ;  /* 0xfffffff400481947 */ /* 0x000fec000383ffff */
[----:B------:R-:W-:-:S05]  /*0db0*/  VIADD R17, R17, 0x1 ;  /* 0x0000000111117836 */ /* 0x000fca0000000000 */
[----:B------:R-:W-:-:S13]  /*0dc0*/  ISETP.NE.AND P0, PT, R17, 0x5, PT ;  /* 0x000000051100780c */ /* 0x000fda0003f05270 */
[----:B------:R-:W-:Y:S05]  /*0dd0*/  @P0 BRA `(.L_x_71) ;  /* 0xfffffff400300947 */ /* 0x000fea000383ffff */
[----:B------:R1:W-:Y:S01]  /*0de0*/  STG.E.64 desc[UR4][R6.64+0x8], R4 ;  /* 0x0000080406007986 */ /* 0x0003e2000c101b04 */
[----:B------:R-:W-:Y:S01]  /*0df0*/  VIADD R14, R14, 0x1 ;  /* 0x000000010e0e7836 */ /* 0x000fe20000000000 */
[----:B------:R-:W-:Y:S02]  /*0e00*/  LOP3.LUT R11, R13, 0x3, RZ, 0xc0, !PT ;  /* 0x000000030d0b7812 */ /* 0x000fe400078ec0ff */
[----:B------:R1:W-:Y:S02]  /*0e10*/  STG.E.64 desc[UR4][R6.64+0x10], R2 ;  /* 0x0000100206007986 */ /* 0x0003e4000c101b04 */
[----:B------:R-:W-:Y:S02]  /*0e20*/  ISETP.GE.U32.AND P0, PT, R14, R11, PT ;  /* 0x0000000b0e00720c */ /* 0x000fe40003f06070 */
[----:B------:R1:W-:Y:S11]  /*0e30*/  STG.E desc[UR4][R6.64+0x4], R15 ;  /* 0x0000040f06007986 */ /* 0x0003f6000c101904 */
[----:B------:R-:W-:Y:S05]  /*0e40*/  @!P0 BRA `(.L_x_72) ;  /* 0xfffffff400048947 */ /* 0x000fea000383ffff */
.L_x_69:
[----:B------:R-:W-:Y:S05]  /*0e50*/  BSYNC.RECONVERGENT B1 ;  /* 0x0000000000017941 */ /* 0x000fea0003800200 */
.L_x_68:
[C---:B------:R-:W-:Y:S01]  /*0e60*/  ISETP.GT.U32.AND P0, PT, R13.reuse, 0x3, PT ;  /* 0x000000030d00780c */ /* 0x040fe20003f04070 */
[----:B------:R-:W-:Y:S01]  /*0e70*/  VIADD R12, R12, 0x1 ;  /* 0x000000010c0c7836 */ /* 0x000fe20000000000 */
[--C-:B------:R-:W-:Y:S02]  /*0e80*/  SHF.R.U64 R13, R13, 0x2, R0.reuse ;  /* 0x000000020d0d7819 */ /* 0x100fe40000001200 */
[----:B------:R-:W-:Y:S02]  /*0e90*/  ISETP.GT.U32.AND.EX P0, PT, R0, RZ, PT, P0 ;  /* 0x000000ff0000720c */ /* 0x000fe40003f04100 */
[----:B------:R-:W-:-:S11]  /*0ea0*/  SHF.R.U32.HI R0, RZ, 0x2, R0 ;  /* 0x00000002ff007819 */ /* 0x000fd60000011600 */
[----:B------:R-:W-:Y:S05]  /*0eb0*/  @P0 BRA `(.L_x_73) ;  /* 0xfffffff000c80947 */ /* 0x000fea000383ffff */
.L_x_67:
[----:B------:R-:W-:Y:S05]  /*0ec0*/  BSYNC.RECONVERGENT B0 ;  /* 0x0000000000007941 */ /* 0x000fea0003800200 */
.L_x_66:
[----:B------:R-:W-:Y:S04]  /*0ed0*/  STG.E.64 desc[UR4][R6.64+0x18], RZ ;  /* 0x000018ff06007986 */ /* 0x000fe8000c101b04 */
[----:B------:R-:W-:Y:S04]  /*0ee0*/  STG.E desc[UR4][R6.64+0x20], RZ ;  /* 0x000020ff06007986 */ /* 0x000fe8000c101904 */
[----:B------:R-:W-:Y:S01]  /*0ef0*/  STG.E.64 desc[UR4][R6.64+0x28], RZ ;  /* 0x000028ff06007986 */ /* 0x000fe2000c101b04 */
[----:B------:R-:W-:Y:S05]  /*0f00*/  EXIT ;  /* 0x000000000000794d */ /* 0x000fea0003800000 */
.L_x_74:
        /* <DEDUP_REMOVED lines=15> */
.L_x_90:


//--------------------- .text._Z10gpuFitnessPiS_S_ii --------------------------
	.section	.text._Z10gpuFitnessPiS_S_ii,"ax",@progbits
	.align	128
        .global         _Z10gpuFitnessPiS_S_ii
        .type           _Z10gpuFitnessPiS_S_ii,@function
        .size           _Z10gpuFitnessPiS_S_ii,(.L_x_91 - _Z10gpuFitnessPiS_S_ii)
        .other          _Z10gpuFitnessPiS_S_ii,@"STO_CUDA_ENTRY STV_DEFAULT"
_Z10gpuFitnessPiS_S_ii:
.text._Z10gpuFitnessPiS_S_ii:
        /* <DEDUP_REMOVED lines=8> */
[----:B------:R-:W0:Y:S01]  /*0080*/  LDC R17, c[0x0][0x39c] ;  /* 0x0000e700ff117b82 */ /* 0x000e220000000800 */
[----:B------:R-:W1:Y:S01]  /*0090*/  LDCU.64 UR6, c[0x0][0x358] ;  /* 0x00006b00ff0677ac */ /* 0x000e620008000a00 */
[----:B------:R-:W-:Y:S01]  /*00a0*/  HFMA2 R22, -RZ, RZ, 0, 0 ;  /* 0x00000000ff167431 */ /* 0x000fe200000001ff */
[C---:B0-----:R-:W-:Y:S01]  /*00b0*/  ISETP.GE.AND P0, PT, R17.reuse, 0x2, PT ;  /* 0x000000021100780c */ /* 0x041fe20003f06270 */
[----:B------:R-:W-:Y:S01]  /*00c0*/  IMAD R18, R0, R17, RZ ;  /* 0x0000001100127224 */ /* 0x000fe200078e02ff */
[----:B------:R-:W-:-:S11]  /*00d0*/  IADD3 R19, PT, PT, R17, -0x1, RZ ;  /* 0xffffffff11137810 */ /* 0x000fd60007ffe0ff */
[----:B-1----:R-:W-:Y:S05]  /*00e0*/  @!P0 BRA `(.L_x_75) ;  /* 0x0000000400d48947 */ /* 0x002fea0003800000 */
[----:B------:R-:W-:Y:S02]  /*00f0*/  IADD3 R2, PT, PT, R17, -0x2, RZ ;  /* 0xfffffffe11027810 */ /* 0x000fe40007ffe0ff */
[----:B------:R-:W-:Y:S02]  /*0100*/  LOP3.LUT R25, R19, 0x7, RZ, 0xc0, !PT ;  /* 0x0000000713197812 */ /* 0x000fe400078ec0ff */
[----:B------:R-:W-:Y:S02]  /*0110*/  ISETP.GE.U32.AND P1, PT, R2, 0x7, PT ;  /* 0x000000070200780c */ /* 0x000fe40003f26070 */
[----:B------:R-:W-:Y:S02]  /*0120*/  ISETP.NE.AND P0, PT, R25, RZ, PT ;  /* 0x000000ff1900720c */ /* 0x000fe40003f05270 */
[----:B------:R-:W-:Y:S02]  /*0130*/  MOV R21, RZ ;  /* 0x000000ff00157202 */ /* 0x000fe40000000f00 */
[----:B------:R-:W-:-:S07]  /*0140*/  MOV R22, RZ ;  /* 0x000000ff00167202 */ /* 0x000fce0000000f00 */
[----:B------:R-:W-:Y:S05]  /*0150*/  @!P1 BRA `(.L_x_76) ;  /* 0x0000000000d09947 */ /* 0x000fea0003800000 */
[----:B------:R-:W0:Y:S01]  /*0160*/  LDCU.64 UR4, c[0x0][0x380] ;  /* 0x00007000ff0477ac */ /* 0x000e220008000a00 */
[----:B------:R-:W-:Y:S02]  /*0170*/  LOP3.LUT R21, R19, 0xfffffff8, RZ, 0xc0, !PT ;  /* 0xfffffff813157812 */ /* 0x000fe400078ec0ff */
[----:B------:R-:W-:Y:S02]  /*0180*/  MOV R22, RZ ;  /* 0x000000ff00167202 */ /* 0x000fe40000000f00 */
[----:B------:R-:W-:Y:S02]  /*0190*/  MOV R20, R18 ;  /* 0x0000001200147202 */ /* 0x000fe40000000f00 */
[----:B------:R-:W-:Y:S01]  /*01a0*/  IADD3 R16, PT, PT, -R21, RZ, RZ ;  /* 0x000000ff15107210 */ /* 0x000fe20007ffe1ff */
[----:B0-----:R-:W-:-:S04]  /*01b0*/  UIADD3 UR4, UP0, UPT, UR4, 0x10, URZ ;  /* 0x0000001004047890 */ /* 0x001fc8000ff1e0ff */
[----:B------:R-:W-:-:S12]  /*01c0*/  UIADD3.X UR5, UPT, UPT, URZ, UR5, URZ, UP0, !UPT ;  /* 0x00000005ff057290 */ /* 0x000fd800087fe4ff */
.L_x_77:
[----:B------:R-:W-:Y:S01]  /*01d0*/  MOV R8, UR4 ;  /* 0x0000000400087c02 */ /* 0x000fe20008000f00 */
[----:B------:R-:W0:Y:S01]  /*01e0*/  LDC.64 R2, c[0x0][0x388] ;  /* 0x0000e200ff027b82 */ /* 0x000e220000000a00 */
[----:B------:R-:W-:-:S03]  /*01f0*/  MOV R9, UR5 ;  /* 0x0000000500097c02 */ /* 0x000fc60008000f00 */
[----:B------:R-:W-:-:S05]  /*0200*/  IMAD.WIDE R8, R20, 0x4, R8 ;  /* 0x0000000414087825 */ /* 0x000fca00078e0208 */
[----:B------:R-:W2:Y:S04]  /*0210*/  LDG.E R4, desc[UR6][R8.64+-0x10] ;  /* 0xfffff00608047981 */ /* 0x000ea8000c1e1900 */
[----:B------:R-:W2:Y:S04]  /*0220*/  LDG.E R6, desc[UR6][R8.64+-0xc] ;  /* 0xfffff40608067981 */ /* 0x000ea8000c1e1900 */
[----:B------:R-:W3:Y:S04]  /*0230*/  LDG.E R5, desc[UR6][R8.64+-0x8] ;  /* 0xfffff80608057981 */ /* 0x000ee8000c1e1900 */
[----:B------:R-:W4:Y:S04]  /*0240*/  LDG.E R26, desc[UR6][R8.64+-0x4] ;  /* 0xfffffc06081a7981 */ /* 0x000f28000c1e1900 */
[----:B------:R-:W5:Y:S04]  /*0250*/  LDG.E R11, desc[UR6][R8.64] ;  /* 0x00000006080b7981 */ /* 0x000f68000c1e1900 */
[----:B------:R-:W5:Y:S04]  /*0260*/  LDG.E R10, desc[UR6][R8.64+0x4] ;  /* 0x00000406080a7981 */ /* 0x000f68000c1e1900 */
[----:B------:R-:W5:Y:S04]  /*0270*/  LDG.E R12, desc[UR6][R8.64+0x8] ;  /* 0x00000806080c7981 */ /* 0x000f68000c1e1900 */
[----:B------:R-:W5:Y:S04]  /*0280*/  LDG.E R24, desc[UR6][R8.64+0xc] ;  /* 0x00000c0608187981 */ /* 0x000f68000c1e1900 */
[----:B------:R1:W5:Y:S01]  /*0290*/  LDG.E R13, desc[UR6][R8.64+0x10] ;  /* 0x00001006080d7981 */ /* 0x000362000c1e1900 */
[----:B--2---:R-:W-:-:S02]  /*02a0*/  IMAD R15, R4, R17, R6 ;  /* 0x00000011040f7224 */ /* 0x004fc400078e0206 */
[----:B---3--:R-:W-:Y:S02]  /*02b0*/  IMAD R7, R6, R17, R5 ;  /* 0x0000001106077224 */ /* 0x008fe400078e0205 */
[----:B0-----:R-:W-:-:S04]  /*02c0*/  IMAD.WIDE R14, R15, 0x4, R2 ;  /* 0x000000040f0e7825 */ /* 0x001fc800078e0202 */
[-C--:B----4-:R-:W-:Y:S02]  /*02d0*/  IMAD R23, R5, R17.reuse, R26 ;  /* 0x0000001105177224 */ /* 0x090fe400078e021a */
[----:B-----5:R-:W-:Y:S01]  /*02e0*/  IMAD R27, R26, R17, R11 ;  /* 0x000000111a1b7224 */ /* 0x020fe200078e020b */
[----:B------:R-:W2:Y:S01]  /*02f0*/  LDG.E R15, desc[UR6][R14.64] ;  /* 0x000000060e0f7981 */ /* 0x000ea2000c1e1900 */
[----:B------:R-:W-:-:S04]  /*0300*/  IMAD.WIDE R4, R7, 0x4, R2 ;  /* 0x0000000407047825 */ /* 0x000fc800078e0202 */
[----:B------:R-:W-:Y:S02]  /*0310*/  IMAD.WIDE R6, R23, 0x4, R2 ;  /* 0x0000000417067825 */ /* 0x000fe400078e0202 */
[----:B------:R0:W2:Y:S02]  /*0320*/  LDG.E R23, desc[UR6][R4.64] ;  /* 0x0000000604177981 */ /* 0x0000a4000c1e1900 */
[-C--:B------:R-:W-:Y:S02]  /*0330*/  IMAD R11, R11, R17.reuse, R10 ;  /* 0x000000110b0b7224 */ /* 0x080fe400078e020a */
[----:B------:R-:W-:Y:S01]  /*0340*/  IMAD R29, R10, R17, R12 ;  /* 0x000000110a1d7224 */ /* 0x000fe200078e020c */
[----:B------:R-:W3:Y:S01]  /*0350*/  LDG.E R6, desc[UR6][R6.64] ;  /* 0x0000000606067981 */ /* 0x000ee2000c1e1900 */
[----:B-1----:R-:W-:-:S04]  /*0360*/  IMAD.WIDE R8, R27, 0x4, R2 ;  /* 0x000000041b087825 */ /* 0x002fc800078e0202 */
[-C--:B------:R-:W-:Y:S02]  /*0370*/  IMAD R27, R12, R17.reuse, R24 ;  /* 0x000000110c1b7224 */ /* 0x080fe400078e0218 */
[----:B------:R-:W-:Y:S01]  /*0380*/  IMAD R24, R24, R17, R13 ;  /* 0x0000001118187224 */ /* 0x000fe200078e020d */
[----:B------:R-:W3:Y:S01]  /*0390*/  LDG.E R9, desc[UR6][R8.64] ;  /* 0x0000000608097981 */ /* 0x000ee2000c1e1900 */
[----:B------:R-:W-:-:S04]  /*03a0*/  IMAD.WIDE R10, R11, 0x4, R2 ;  /* 0x000000040b0a7825 */ /* 0x000fc800078e0202 */
[--C-:B------:R-:W-:Y:S02]  /*03b0*/  IMAD.WIDE R12, R29, 0x4, R2.reuse ;  /* 0x000000041d0c7825 */ /* 0x100fe400078e0202 */
[----:B------:R-:W4:Y:S02]  /*03c0*/  LDG.E R11, desc[UR6][R10.64] ;  /* 0x000000060a0b7981 */ /* 0x000f24000c1e1900 */
[--C-:B0-----:R-:W-:Y:S02]  /*03d0*/  IMAD.WIDE R4, R27, 0x4, R2.reuse ;  /* 0x000000041b047825 */ /* 0x101fe400078e0202 */
[----:B------:R-:W4:Y:S02]  /*03e0*/  LDG.E R12, desc[UR6][R12.64] ;  /* 0x000000060c0c7981 */ /* 0x000f24000c1e1900 */
[----:B------:R-:W-:Y:S02]  /*03f0*/  IMAD.WIDE R2, R24, 0x4, R2 ;  /* 0x0000000418027825 */ /* 0x000fe400078e0202 */
[----:B------:R-:W5:Y:S04]  /*0400*/  LDG.E R5, desc[UR6][R4.64] ;  /* 0x0000000604057981 */ /* 0x000f68000c1e1900 */
[----:B------:R-:W5:Y:S01]  /*0410*/  LDG.E R2, desc[UR6][R2.64] ;  /* 0x0000000602027981 */ /* 0x000f62000c1e1900 */
[----:B------:R-:W-:-:S04]  /*0420*/  IADD3 R16, PT, PT, R16, 0x8, RZ ;  /* 0x0000000810107810 */ /* 0x000fc80007ffe0ff */
[----:B------:R-:W-:Y:S02]  /*0430*/  ISETP.NE.AND P1, PT, R16, RZ, PT ;  /* 0x000000ff1000720c */ /* 0x000fe40003f25270 */
[----:B------:R-:W-:Y:S02]  /*0440*/  IADD3 R20, PT, PT, R20, 0x8, RZ ;  /* 0x0000000814147810 */ /* 0x000fe40007ffe0ff */
[----:B--2---:R-:W-:-:S04]  /*0450*/  IADD3 R15, PT, PT, R23, R15, R22 ;  /* 0x0000000f170f7210 */ /* 0x004fc80007ffe016 */
[----:B---3--:R-:W-:-:S04]  /*0460*/  IADD3 R6, PT, PT, R9, R6, R15 ;  /* 0x0000000609067210 */ /* 0x008fc80007ffe00f */
[----:B----4-:R-:W-:-:S04]  /*0470*/  IADD3 R6, PT, PT, R12, R11, R6 ;  /* 0x0000000b0c067210 */ /* 0x010fc80007ffe006 */
[----:B-----5:R-:W-:Y:S01]  /*0480*/  IADD3 R22, PT, PT, R2, R5, R6 ;  /* 0x0000000502167210 */ /* 0x020fe20007ffe006 */
[----:B------:R-:W-:Y:S06]  /*0490*/  @P1 BRA `(.L_x_77) ;  /* 0xfffffffc004c1947 */ /* 0x000fec000383ffff */
.L_x_76:
[----:B------:R-:W-:Y:S05]  /*04a0*/  @!P0 BRA `(.L_x_75) ;  /* 0x0000000000e48947 */ /* 0x000fea0003800000 */
[----:B------:R-:W-:Y:S02]  /*04b0*/  ISETP.GE.U32.AND P0, PT, R25, 0x4, PT ;  /* 0x000000041900780c */ /* 0x000fe40003f06070 */
[----:B------:R-:W-:-:S04]  /*04c0*/  LOP3.LUT R12, R19, 0x3, RZ, 0xc0, !PT ;  /* 0x00000003130c7812 */ /* 0x000fc800078ec0ff */
[----:B------:R-:W-:-:S07]  /*04d0*/  ISETP.NE.AND P1, PT, R12, RZ, PT ;  /* 0x000000ff0c00720c */ /* 0x000fce0003f25270 */
[----:B------:R-:W-:Y:S06]  /*04e0*/  @!P0 BRA `(.L_x_78) ;  /* 0x0000000000608947 */ /* 0x000fec0003800000 */
[----:B------:R-:W0:Y:S01]  /*04f0*/  LDC.64 R10, c[0x0][0x380] ;  /* 0x0000e000ff0a7b82 */ /* 0x000e220000000a00 */
[----:B------:R-:W-:-:S05]  /*0500*/  IADD3 R3, PT, PT, R18, R21, RZ ;  /* 0x0000001512037210 */ /* 0x000fca0007ffe0ff */
[----:B0-----:R-:W-:Y:S02]  /*0510*/  IMAD.WIDE R10, R3, 0x4, R10 ;  /* 0x00000004030a7825 */ /* 0x001fe400078e020a */
[----:B------:R-:W0:Y:S03]  /*0520*/  LDC.64 R2, c[0x0][0x388] ;  /* 0x0000e200ff027b82 */ /* 0x000e260000000a00 */
[----:B------:R-:W2:Y:S04]  /*0530*/  LDG.E R4, desc[UR6][R10.64] ;  /* 0x000000060a047981 */ /* 0x000ea8000c1e1900 */
[----:B------:R-:W2:Y:S04]  /*0540*/  LDG.E R6, desc[UR6][R10.64+0x4] ;  /* 0x000004060a067981 */ /* 0x000ea8000c1e1900 */
[----:B------:R-:W3:Y:S04]  /*0550*/  LDG.E R8, desc[UR6][R10.64+0x8] ;  /* 0x000008060a087981 */ /* 0x000ee8000c1e1900 */
[----:B------:R-:W4:Y:S04]  /*0560*/  LDG.E R14, desc[UR6][R10.64+0xc] ;  /* 0x00000c060a0e7981 */ /* 0x000f28000c1e1900 */
[----:B------:R-:W5:Y:S01]  /*0570*/  LDG.E R13, desc[UR6][R10.64+0x10] ;  /* 0x000010060a0d7981 */ /* 0x000f62000c1e1900 */
[----:B--2---:R-:W-:-:S02]  /*0580*/  IMAD R5, R4, R17, R6 ;  /* 0x0000001104057224 */ /* 0x004fc400078e0206 */
[----:B---3--:R-:W-:Y:S02]  /*0590*/  IMAD R7, R6, R17, R8 ;  /* 0x0000001106077224 */ /* 0x008fe400078e0208 */
[----:B0-----:R-:W-:-:S04]  /*05a0*/  IMAD.WIDE R4, R5, 0x4, R2 ;  /* 0x0000000405047825 */ /* 0x001fc800078e0202 */
[-C--:B----4-:R-:W-:Y:S02]  /*05b0*/  IMAD R9, R8, R17.reuse, R14 ;  /* 0x0000001108097224 */ /* 0x090fe400078e020e */
[----:B-----5:R-:W-:Y:S01]  /*05c0*/  IMAD R13, R14, R17, R13 ;  /* 0x000000110e0d7224 */ /* 0x020fe200078e020d */
[----:B------:R-:W2:Y:S01]  /*05d0*/  LDG.E R5, desc[UR6][R4.64] ;  /* 0x0000000604057981 */ /* 0x000ea2000c1e1900 */
[----:B------:R-:W-:-:S04]  /*05e0*/  IMAD.WIDE R6, R7, 0x4, R2 ;  /* 0x0000000407067825 */ /* 0x000fc800078e0202 */
[--C-:B------:R-:W-:Y:S02]  /*05f0*/  IMAD.WIDE R8, R9, 0x4, R2.reuse ;  /* 0x0000000409087825 */ /* 0x100fe400078e0202 */
[----:B------:R-:W2:Y:S02]  /*0600*/  LDG.E R6, desc[UR6][R6.64] ;  /* 0x0000000606067981 */ /* 0x000ea4000c1e1900 */
[----:B------:R-:W-:Y:S02]  /*0610*/  IMAD.WIDE R2, R13, 0x4, R2 ;  /* 0x000000040d027825 */ /* 0x000fe400078e0202 */
[----:B------:R-:W3:Y:S04]  /*0620*/  LDG.E R9, desc[UR6][R8.64] ;  /* 0x0000000608097981 */ /* 0x000ee8000c1e1900 */
[----:B------:R-:W3:Y:S01]  /*0630*/  LDG.E R2, desc[UR6][R2.64] ;  /* 0x0000000602027981 */ /* 0x000ee2000c1e1900 */
[----:B------:R-:W-:-:S02]  /*0640*/  IADD3 R21, PT, PT, R21, 0x4, RZ ;  /* 0x0000000415157810 */ /* 0x000fc40007ffe0ff */
[----:B--2---:R-:W-:-:S04]  /*0650*/  IADD3 R22, PT, PT, R6, R5, R22 ;  /* 0x0000000506167210 */ /* 0x004fc80007ffe016 */
[----:B---3--:R-:W-:-:S07]  /*0660*/  IADD3 R22, PT, PT, R2, R9, R22 ;  /* 0x0000000902167210 */ /* 0x008fce0007ffe016 */
.L_x_78:
[----:B------:R-:W-:Y:S05]  /*0670*/  @!P1 BRA `(.L_x_75) ;  /* 0x0000000000709947 */ /* 0x000fea0003800000 */
[----:B------:R-:W0:Y:S01]  /*0680*/  LDC.64 R2, c[0x0][0x380] ;  /* 0x0000e000ff027b82 */ /* 0x000e220000000a00 */
[----:B------:R-:W-:Y:S02]  /*0690*/  ISETP.NE.AND P0, PT, R12, 0x1, PT ;  /* 0x000000010c00780c */ /* 0x000fe40003f05270 */
[----:B------:R-:W-:-:S04]  /*06a0*/  LOP3.LUT R4, R19, 0x1, RZ, 0xc0, !PT ;  /* 0x0000000113047812 */ /* 0x000fc800078ec0ff */
[----:B------:R-:W-:Y:S01]  /*06b0*/  ISETP.NE.U32.AND P1, PT, R4, 0x1, PT ;  /* 0x000000010400780c */ /* 0x000fe20003f25070 */
[----:B------:R-:W1:Y:S06]  /*06c0*/  LDC.64 R6, c[0x0][0x380] ;  /* 0x0000e000ff067b82 */ /* 0x000e6c0000000a00 */
[C---:B------:R-:W-:Y:S02]  /*06d0*/  @P0 IADD3 R9, PT, PT, R18.reuse, R21, RZ ;  /* 0x0000001512090210 */ /* 0x040fe40007ffe0ff */
[----:B------:R-:W-:Y:S01]  /*06e0*/  @P0 IADD3 R21, PT, PT, R21, 0x2, RZ ;  /* 0x0000000215150810 */ /* 0x000fe20007ffe0ff */
[----:B------:R-:W2:Y:S03]  /*06f0*/  LDC.64 R4, c[0x0][0x388] ;  /* 0x0000e200ff047b82 */ /* 0x000ea60000000a00 */
[----:B------:R-:W-:Y:S01]  /*0700*/  @!P1 IADD3 R21, PT, PT, R18, R21, RZ ;  /* 0x0000001512159210 */ /* 0x000fe20007ffe0ff */
[----:B0-----:R-:W-:-:S04]  /*0710*/  @P0 IMAD.WIDE R8, R9, 0x4, R2 ;  /* 0x0000000409080825 */ /* 0x001fc800078e0202 */
[----:B------:R-:W0:Y:S01]  /*0720*/  LDC.64 R2, c[0x0][0x388] ;  /* 0x0000e200ff027b82 */ /* 0x000e220000000a00 */
[----:B------:R-:W3:Y:S01]  /*0730*/  @P0 LDG.E R10, desc[UR6][R8.64] ;  /* 0x00000006080a0981 */ /* 0x000ee2000c1e1900 */
[----:B-1----:R-:W-:-:S03]  /*0740*/  @!P1 IMAD.WIDE R6, R21, 0x4, R6 ;  /* 0x0000000415069825 */ /* 0x002fc600078e0206 */
[----:B------:R-:W3:Y:S04]  /*0750*/  @P0 LDG.E R14, desc[UR6][R8.64+0x4] ;  /* 0x00000406080e0981 */ /* 0x000ee8000c1e1900 */
[----:B------:R-:W4:Y:S04]  /*0760*/  @P0 LDG.E R15, desc[UR6][R8.64+0x8] ;  /* 0x00000806080f0981 */ /* 0x000f28000c1e1900 */
[----:B------:R-:W5:Y:S04]  /*0770*/  @!P1 LDG.E R12, desc[UR6][R6.64] ;  /* 0x00000006060c9981 */ /* 0x000f68000c1e1900 */
[----:B------:R-:W5:Y:S01]  /*0780*/  @!P1 LDG.E R13, desc[UR6][R6.64+0x4] ;  /* 0x00000406060d9981 */ /* 0x000f62000c1e1900 */
[----:B---3--:R-:W-:-:S02]  /*0790*/  @P0 IMAD R11, R10, R17, R14 ;  /* 0x000000110a0b0224 */ /* 0x008fc400078e020e */
[----:B----4-:R-:W-:Y:S02]  /*07a0*/  @P0 IMAD R15, R14, R17, R15 ;  /* 0x000000110e0f0224 */ /* 0x010fe400078e020f */
[----:B--2---:R-:W-:-:S04]  /*07b0*/  @P0 IMAD.WIDE R10, R11, 0x4, R4 ;  /* 0x000000040b0a0825 */ /* 0x004fc800078e0204 */
[----:B------:R-:W-:Y:S02]  /*07c0*/  @P0 IMAD.WIDE R4, R15, 0x4, R4 ;  /* 0x000000040f040825 */ /* 0x000fe400078e0204 */
[----:B------:R-:W2:Y:S02]  /*07d0*/  @P0 LDG.E R11, desc[UR6][R10.64] ;  /* 0x000000060a0b0981 */ /* 0x000ea4000c1e1900 */
[----:B-----5:R-:W-:Y:S02]  /*07e0*/  @!P1 IMAD R13, R12, R17, R13 ;  /* 0x000000110c0d9224 */ /* 0x020fe400078e020d */
[----:B------:R-:W2:Y:S02]  /*07f0*/  @P0 LDG.E R4, desc[UR6][R4.64] ;  /* 0x0000000604040981 */ /* 0x000ea4000c1e1900 */
[----:B0-----:R-:W-:-:S06]  /*0800*/  @!P1 IMAD.WIDE R2, R13, 0x4, R2 ;  /* 0x000000040d029825 */ /* 0x001fcc00078e0202 */
[----:B------:R-:W3:Y:S01]  /*0810*/  @!P1 LDG.E R3, desc[UR6][R2.64] ;  /* 0x0000000602039981 */ /* 0x000ee2000c1e1900 */
[----:B--2---:R-:W-:-:S04]  /*0820*/  @P0 IADD3 R22, PT, PT, R4, R11, R22 ;  /* 0x0000000b04160210 */ /* 0x004fc80007ffe016 */
[----:B---3--:R-:W-:-:S07]  /*0830*/  @!P1 IADD3 R22, PT, PT, R22, R3, RZ ;  /* 0x0000000316169210 */ /* 0x008fce0007ffe0ff */
.L_x_75:
[----:B------:R-:W0:Y:S01]  /*0840*/  LDC.64 R4, c[0x0][0x380] ;  /* 0x0000e000ff047b82 */ /* 0x000e220000000a00 */
[----:B------:R-:W-:-:S07]  /*0850*/  IADD3 R3, PT, PT, R18, R19, RZ ;  /* 0x0000001312037210 */ /* 0x000fce0007ffe0ff */
[----:B------:R-:W1:Y:S01]  /*0860*/  LDC.64 R6, c[0x0][0x390] ;  /* 0x0000e400ff067b82 */ /* 0x000e620000000a00 */
[----:B0-----:R-:W-:-:S04]  /*0870*/  IMAD.WIDE R2, R3, 0x4, R4 ;  /* 0x0000000403027825 */ /* 0x001fc800078e0204 */
[----:B------:R-:W-:Y:S02]  /*0880*/  IMAD.WIDE R18, R18, 0x4, R4 ;  /* 0x0000000412127825 */ /* 0x000fe400078e0204 */
[----:B------:R-:W2:Y:S01]  /*0890*/  LDG.E R2, desc[UR6][R2.64] ;  /* 0x0000000602027981 */ /* 0x000ea2000c1e1900 */
[----:B------:R-:W0:Y:S03]  /*08a0*/  LDC.64 R4, c[0x0][0x388] ;  /* 0x0000e200ff047b82 */ /* 0x000e260000000a00 */
[----:B------:R-:W2:Y:S02]  /*08b0*/  LDG.E R18, desc[UR6][R18.64] ;  /* 0x0000000612127981 */ /* 0x000ea4000c1e1900 */
[----:B--2---:R-:W-:-:S04]  /*08c0*/  IMAD R17, R2, R17, R18 ;  /* 0x0000001102117224 */ /* 0x004fc800078e0212 */
[----:B0-----:R-:W-:-:S06]  /*08d0*/  IMAD.WIDE R4, R17, 0x4, R4 ;  /* 0x0000000411047825 */ /* 0x001fcc00078e0204 */
[----:B------:R-:W2:Y:S01]  /*08e0*/  LDG.E R5, desc[UR6][R4.64] ;  /* 0x0000000604057981 */ /* 0x000ea2000c1e1900 */
[----:B-1----:R-:W-:Y:S01]  /*08f0*/  IMAD.WIDE R6, R0, 0x4, R6 ;  /* 0x0000000400067825 */ /* 0x002fe200078e0206 */
[----:B--2---:R-:W-:-:S05]  /*0900*/  IADD3 R9, PT, PT, R5, R22, RZ ;  /* 0x0000001605097210 */ /* 0x004fca0007ffe0ff */
[----:B------:R-:W-:Y:S01]  /*0910*/  STG.E desc[UR6][R6.64], R9 ;  /* 0x0000000906007986 */ /* 0x000fe2000c101906 */
[----:B------:R-:W-:Y:S05]  /*0920*/  EXIT ;  /* 0x000000000000794d */ /* 0x000fea0003800000 */
.L_x_79:
        /* <DEDUP_REMOVED lines=13> */
.L_x_91:


//--------------------- .text._Z7initRNGP17curandStateXORWOWim --------------------------
	.section	.text._Z7initRNGP17curandStateXORWOWim,"ax",@progbits
	.align	128
        .global         _Z7initRNGP17curandStateXORWOWim
        .type           _Z7initRNGP17curandStateXORWOWim,@function
        .size           _Z7initRNGP17curandStateXORWOWim,(.L_x_92 - _Z7initRNGP17curandStateXORWOWim)
        .other          _Z7initRNGP17curandStateXORWOWim,@"STO_CUDA_ENTRY STV_DEFAULT"
_Z7initRNGP17curandStateXORWOWim:
.text._Z7initRNGP17curandStateXORWOWim:
        /* <DEDUP_REMOVED lines=30> */
.L_x_87:
        /* <DEDUP_REMOVED lines=8> */
.L_x_86:
[----:B-1----:R-:W-:Y:S01]  /*0260*/  IMAD.MOV.U32 R15, RZ, RZ, RZ ;  /* 0x000000ffff0f7224 */ /* 0x002fe200078e00ff */
[----:B------:R-:W-:Y:S01]  /*0270*/  CS2R R2, SRZ ;  /* 0x0000000000027805 */ /* 0x000fe2000001ff00 */
[----:B------:R-:W-:Y:S01]  /*0280*/  IMAD.MOV.U32 R17, RZ, RZ, RZ ;  /* 0x000000ffff117224 */ /* 0x000fe200078e00ff */
[----:B------:R-:W-:-:S07]  /*0290*/  CS2R R4, SRZ ;  /* 0x0000000000047805 */ /* 0x000fce000001ff00 */
.L_x_85:
[----:B------:R-:W-:-:S05]  /*02a0*/  IMAD.WIDE.U32 R10, R17, 0x4, R6 ;  /* 0x00000004110a7825 */ /* 0x000fca00078e0006 */
[----:B------:R0:W5:Y:S01]  /*02b0*/  LDG.E R16, desc[UR4][R10.64+0x4] ;  /* 0x000004040a107981 */ /* 0x000162000c1e1900 */
[----:B------:R-:W-:-:S07]  /*02c0*/  IMAD.MOV.U32 R19, RZ, RZ, RZ ;  /* 0x000000ffff137224 */ /* 0x000fce00078e00ff */
.L_x_84:
        /* <DEDUP_REMOVED lines=184> */
.L_x_83:
[----:B------:R-:W-:Y:S05]  /*0e50*/  BSYNC.RECONVERGENT B1 ;  /* 0x0000000000017941 */ /* 0x000fea0003800200 */
.L_x_82:
[C---:B------:R-:W-:Y:S01]  /*0e60*/  ISETP.GT.U32.AND P0, PT, R13.reuse, 0x3, PT ;  /* 0x000000030d00780c */ /* 0x040fe20003f04070 */
[----:B------:R-:W-:Y:S01]  /*0e70*/  VIADD R12, R12, 0x1 ;  /* 0x000000010c0c7836 */ /* 0x000fe20000000000 */
[--C-:B------:R-:W-:Y:S02]  /*0e80*/  SHF.R.U64 R13, R13, 0x2, R0.reuse ;  /* 0x000000020d0d7819 */ /* 0x100fe40000001200 */
[----:B------:R-:W-:Y:S02]  /*0e90*/  ISETP.GT.U32.AND.EX P0, PT, R0, RZ, PT, P0 ;  /* 0x000000ff0000720c */ /* 0x000fe40003f04100 */
[----:B------:R-:W-:-:S11]  /*0ea0*/  SHF.R.U32.HI R0, RZ, 0x2, R0 ;  /* 0x00000002ff007819 */ /* 0x000fd60000011600 */
[----:B------:R-:W-:Y:S05]  /*0eb0*/  @P0 BRA `(.L_x_87) ;  /* 0xfffffff000c80947 */ /* 0x000fea000383ffff */
.L_x_81:
[----:B------:R-:W-:Y:S05]  /*0ec0*/  BSYNC.RECONVERGENT B0 ;  /* 0x0000000000007941 */ /* 0x000fea0003800200 */
.L_x_80:
[----:B------:R-:W-:Y:S04]  /*0ed0*/  STG.E.64 desc[UR4][R6.64+0x18], RZ ;  /* 0x000018ff06007986 */ /* 0x000fe8000c101b04 */
[----:B------:R-:W-:Y:S04]  /*0ee0*/  STG.E desc[UR4][R6.64+0x20], RZ ;  /* 0x000020ff06007986 */ /* 0x000fe8000c101904 */
[----:B------:R-:W-:Y:S01]  /*0ef0*/  STG.E.64 desc[UR4][R6.64+0x28], RZ ;  /* 0x000028ff06007986 */ /* 0x000fe2000c101b04 */
[----:B------:R-:W-:Y:S05]  /*0f00*/  EXIT ;  /* 0x000000000000794d */ /* 0x000fea0003800000 */
.L_x_88:
        /* <DEDUP_REMOVED lines=15> */
.L_x_92:


//--------------------- .nv.global.init           --------------------------
	.section	.nv.global.init,"aw",@progbits
	.align	4
.nv.global.init:
	.type		mrg32k3aM1SubSeq,@object
	.size		mrg32k3aM1SubSeq,(mrg32k3aM2SubSeq - mrg32k3aM1SubSeq)
mrg32k3aM1SubSeq:
        /*0000*/ 	.byte	0x0b, 0xcc, 0xee, 0x04, 0x73, 0x29, 0x8b, 0x6f, 0xf6, 0x53, 0x03, 0xf6, 0x23, 0xf6, 0xea, 0xda
        /* <DEDUP_REMOVED lines=125> */
	.type		mrg32k3aM2SubSeq,@object
	.size		mrg32k3aM2SubSeq,(mrg32k3aM1 - mrg32k3aM2SubSeq)
mrg32k3aM2SubSeq:
        /* <DEDUP_REMOVED lines=126> */
	.type		mrg32k3aM1,@object
	.size		mrg32k3aM1,(mrg32k3aM1Seq - mrg32k3aM1)
mrg32k3aM1:
        /* <DEDUP_REMOVED lines=144> */
	.type		mrg32k3aM1Seq,@object
	.size		mrg32k3aM1Seq,(mrg32k3aM2 - mrg32k3aM1Seq)
mrg32k3aM1Seq:
        /* <DEDUP_REMOVED lines=144> */
	.type		mrg32k3aM2,@object
	.size		mrg32k3aM2,(mrg32k3aM2Seq - mrg32k3aM2)
mrg32k3aM2:
        /* <DEDUP_REMOVED lines=144> */
	.type		mrg32k3aM2Seq,@object
	.size		mrg32k3aM2Seq,(precalc_xorwow_matrix - mrg32k3aM2Seq)
mrg32k3aM2Seq:
        /* <DEDUP_REMOVED lines=144> */
	.type		precalc_xorwow_matrix,@object
	.size		precalc_xorwow_matrix,(precalc_xorwow_offset_matrix - precalc_xorwow_matrix)
precalc_xorwow_matrix:
        /* <DEDUP_REMOVED lines=6400> */
	.type		precalc_xorwow_offset_matrix,@object
	.size		precalc_xorwow_offset_matrix,(.L_1 - precalc_xorwow_offset_matrix)
precalc_xorwow_offset_matrix:
        /* <DEDUP_REMOVED lines=6400> */
.L_1:


//--------------------- .nv.shared._Z8gpuBreedPiS_S_iiiP17curandStateXORWOW --------------------------
	.section	.nv.shared._Z8gpuBreedPiS_S_iiiP17curandStateXORWOW,"aw",@nobits
	.sectionflags	@""
	.align	16
	.zero		1024


//--------------------- .nv.shared.reserved.0     --------------------------
	.section	.nv.shared.reserved.0,"aw",@nobits
	.weak		__nv_reservedSMEM_offset_0_alias
	.size		__nv_reservedSMEM_offset_0_alias, 0, 64
	.other		__nv_reservedSMEM_offset_0_alias,@"STO_CUDA_RESERVED_SHARED STV_DEFAULT"
__nv_reservedSMEM_offset_0_alias:
	.zero		0
	.zero		64


//--------------------- .nv.shared._Z8initRandP17curandStateXORWOWim --------------------------
	.section	.nv.shared._Z8initRandP17curandStateXORWOWim,"aw",@nobits
	.sectionflags	@""
	.align	16
	.zero		1024


//--------------------- .nv.shared._Z10gpuFitnessPiS_S_ii --------------------------
	.section	.nv.shared._Z10gpuFitnessPiS_S_ii,"aw",@nobits
	.sectionflags	@""
	.align	16
	.zero		1024


//--------------------- .nv.shared._Z7initRNGP17curandStateXORWOWim --------------------------
	.section	.nv.shared._Z7initRNGP17curandStateXORWOWim,"aw",@nobits
	.sectionflags	@""
	.align	16
	.zero		1024


//--------------------- .nv.constant0._Z8gpuBreedPiS_S_iiiP17curandStateXORWOW --------------------------
	.section	.nv.constant0._Z8gpuBreedPiS_S_iiiP17curandStateXORWOW,"a",@progbits
	.sectionflags	@""
	.align	4
.nv.constant0._Z8gpuBreedPiS_S_iiiP17curandStateXORWOW:
	.zero		944


//--------------------- .nv.constant0._Z8initRandP17curandStateXORWOWim --------------------------
	.section	.nv.constant0._Z8initRandP17curandStateXORWOWim,"a",@progbits
	.sectionflags	@""
	.align	4
.nv.constant0._Z8initRandP17curandStateXORWOWim:
	.zero		920


//--------------------- .nv.constant0._Z10gpuFitnessPiS_S_ii --------------------------
	.section	.nv.constant0._Z10gpuFitnessPiS_S_ii,"a",@progbits
	.sectionflags	@""
	.align	4
.nv.constant0._Z10gpuFitnessPiS_S_ii:
	.zero		928


//--------------------- .nv.constant0._Z7initRNGP17curandStateXORWOWim --------------------------
	.section	.nv.constant0._Z7initRNGP17curandStateXORWOWim,"a",@progbits
	.sectionflags	@""
	.align	4
.nv.constant0._Z7initRNGP17curandStateXORWOWim:
	.zero		920


//--------------------- SYMBOLS --------------------------

	.type		.nv.reservedSmem.offset0,@object
	.size		.nv.reservedSmem.offset0,0x4
	.type		.nv.reservedSmem.cap,@object
	.size		.nv.reservedSmem.cap,0x4
